	.target	sm_90a

	.elftype	@"ET_EXEC"


//--------------------- .note.nv.tkinfo           --------------------------
	.section	.note.nv.tkinfo,"",@"SHT_NOTE"
	.sectionflags	@"SHF_NOTE_NV_TKINFO"
	.tkinfo
        /*0018*/ 	.word	0x00000002
        /*0030*/ 	.string	""
        /*0030*/ 	.string	"ptxas"
        /*0030*/ 	.string	"Cuda compilation tools, release 13.0, V13.0.88"
        /*0030*/ 	.string	"Build cuda_13.0.r13.0/compiler.36424714_0"
        /*0030*/ 	.string	"-arch sm_90a -m 64 "



//--------------------- .note.nv.cuinfo           --------------------------
	.section	.note.nv.cuinfo,"",@"SHT_NOTE"
	.sectionflags	@"SHF_NOTE_NV_CUINFO"
        /*0018*/ 	.short	0x0002
        /*001a*/ 	.short	0x005a
        /*001c*/ 	.short	0x0082
	.zero		2


//--------------------- .nv.info                  --------------------------
	.section	.nv.info,"",@"SHT_CUDA_INFO"
	.align	4


	//----- nvinfo : EIATTR_REGCOUNT
	.align		4
        /*0000*/ 	.byte	0x04, 0x2f
        /*0002*/ 	.short	(.L_15 - .L_14)
	.align		4
.L_14:
        /*0004*/ 	.word	index@(_ZN7cutlass13device_kernelINS_4gemm6kernel13GemmUniversalIN4cute5tupleIJiiiiEEENS1_10collective13CollectiveMmaINS1_34MainloopSm90TmaGmmaWarpSpecializedILi3ENS5_IJNS4_1CILi1EEENSA_ILi2EEESB_EEENS1_35KernelTmaWarpSpecializedCooperativeEEENS5_IJNSA_ILi128EEESG_NSA_ILi32EEEEEENS_10tfloat32_tENS5_IJlSB_lEEESJ_SK_NS4_8TiledMMAINS4_8MMA_AtomIJNS4_4SM904GMMA30MMA_64x128x8_F32TF32TF32_SS_TNILNSO_7ScaleInE1ELSQ_1EEEEEENS4_6LayoutINS5_IJSC_SB_SB_EEENS5_IJSB_NSA_ILi0EEESV_EEEEENS5_IJNS4_10UnderscoreESY_SY_EEEEENS4_23SM90_TMA_LOAD_MULTICASTENS4_14ComposedLayoutINS4_7SwizzleILi3ELi4ELi3EEENS4_18smem_ptr_flag_bitsILi32EEENST_INS5_IJNSA_ILi8EEESH_EEENS5_IJSH_SB_EEEEEEEvNS4_8identityENS4_13SM90_TMA_LOADES1B_vS1C_EENS_8epilogue10collective6detail29Sm90TmaWarpSpecializedAdapterINS1G_15DefaultEpilogueISJ_SK_SK_NS1F_6thread17LinearCombinationISJ_Li1EffLNS1K_9ScaleType4KindE0ELNS_15FloatRoundStyleE2ESJ_EENS1_15EpilogueDefaultEEEEEvvEEEEvNT_6ParamsE)
        /*0008*/ 	.word	0x000000a8


	//----- nvinfo : EIATTR_FRAME_SIZE
	.align		4
.L_15:
        /*000c*/ 	.byte	0x04, 0x11
        /*000e*/ 	.short	(.L_17 - .L_16)
	.align		4
.L_16:
        /*0010*/ 	.word	index@(_ZN7cutlass13device_kernelINS_4gemm6kernel13GemmUniversalIN4cute5tupleIJiiiiEEENS1_10collective13CollectiveMmaINS1_34MainloopSm90TmaGmmaWarpSpecializedILi3ENS5_IJNS4_1CILi1EEENSA_ILi2EEESB_EEENS1_35KernelTmaWarpSpecializedCooperativeEEENS5_IJNSA_ILi128EEESG_NSA_ILi32EEEEEENS_10tfloat32_tENS5_IJlSB_lEEESJ_SK_NS4_8TiledMMAINS4_8MMA_AtomIJNS4_4SM904GMMA30MMA_64x128x8_F32TF32TF32_SS_TNILNSO_7ScaleInE1ELSQ_1EEEEEENS4_6LayoutINS5_IJSC_SB_SB_EEENS5_IJSB_NSA_ILi0EEESV_EEEEENS5_IJNS4_10UnderscoreESY_SY_EEEEENS4_23SM90_TMA_LOAD_MULTICASTENS4_14ComposedLayoutINS4_7SwizzleILi3ELi4ELi3EEENS4_18smem_ptr_flag_bitsILi32EEENST_INS5_IJNSA_ILi8EEESH_EEENS5_IJSH_SB_EEEEEEEvNS4_8identityENS4_13SM90_TMA_LOADES1B_vS1C_EENS_8epilogue10collective6detail29Sm90TmaWarpSpecializedAdapterINS1G_15DefaultEpilogueISJ_SK_SK_NS1F_6thread17LinearCombinationISJ_Li1EffLNS1K_9ScaleType4KindE0ELNS_15FloatRoundStyleE2ESJ_EENS1_15EpilogueDefaultEEEEEvvEEEEvNT_6ParamsE)
        /*0014*/ 	.word	0x00000000


	//----- nvinfo : EIATTR_MIN_STACK_SIZE
	.align		4
.L_17:
        /*0018*/ 	.byte	0x04, 0x12
        /*001a*/ 	.short	(.L_19 - .L_18)
	.align		4
.L_18:
        /*001c*/ 	.word	index@(_ZN7cutlass13device_kernelINS_4gemm6kernel13GemmUniversalIN4cute5tupleIJiiiiEEENS1_10collective13CollectiveMmaINS1_34MainloopSm90TmaGmmaWarpSpecializedILi3ENS5_IJNS4_1CILi1EEENSA_ILi2EEESB_EEENS1_35KernelTmaWarpSpecializedCooperativeEEENS5_IJNSA_ILi128EEESG_NSA_ILi32EEEEEENS_10tfloat32_tENS5_IJlSB_lEEESJ_SK_NS4_8TiledMMAINS4_8MMA_AtomIJNS4_4SM904GMMA30MMA_64x128x8_F32TF32TF32_SS_TNILNSO_7ScaleInE1ELSQ_1EEEEEENS4_6LayoutINS5_IJSC_SB_SB_EEENS5_IJSB_NSA_ILi0EEESV_EEEEENS5_IJNS4_10UnderscoreESY_SY_EEEEENS4_23SM90_TMA_LOAD_MULTICASTENS4_14ComposedLayoutINS4_7SwizzleILi3ELi4ELi3EEENS4_18smem_ptr_flag_bitsILi32EEENST_INS5_IJNSA_ILi8EEESH_EEENS5_IJSH_SB_EEEEEEEvNS4_8identityENS4_13SM90_TMA_LOADES1B_vS1C_EENS_8epilogue10collective6detail29Sm90TmaWarpSpecializedAdapterINS1G_15DefaultEpilogueISJ_SK_SK_NS1F_6thread17LinearCombinationISJ_Li1EffLNS1K_9ScaleType4KindE0ELNS_15FloatRoundStyleE2ESJ_EENS1_15EpilogueDefaultEEEEEvvEEEEvNT_6ParamsE)
        /*0020*/ 	.word	0x00000000
.L_19:


//--------------------- .nv.compat                --------------------------
	.section	.nv.compat,"",@"SHT_CUDA_COMPAT_INFO"
	.align	4
        /*0000*/ 	.byte	0x02, 0x09, 0x01, 0x00, 0x02, 0x02, 0x04, 0x00, 0x02, 0x05, 0x05, 0x00, 0x03, 0x07, 0x01, 0x01
        /*0010*/ 	.byte	0x02, 0x03, 0x01, 0x00, 0x02, 0x06, 0x01, 0x00, 0x04, 0x0b, 0x08, 0x00, 0x00, 0x00, 0x00, 0x00
        /*0020*/ 	.byte	0x00, 0x00, 0x00, 0x00


//--------------------- .nv.info._ZN7cutlass13device_kernelINS_4gemm6kernel13GemmUniversalIN4cute5tupleIJiiiiEEENS1_10collective13CollectiveMmaINS1_34MainloopSm90TmaGmmaWarpSpecializedILi3ENS5_IJNS4_1CILi1EEENSA_ILi2EEESB_EEENS1_35KernelTmaWarpSpecializedCooperativeEEENS5_IJNSA_ILi128EEESG_NSA_ILi32EEEEEENS_10tfloat32_tENS5_IJlSB_lEEESJ_SK_NS4_8TiledMMAINS4_8MMA_AtomIJNS4_4SM904GMMA30MMA_64x128x8_F32TF32TF32_SS_TNILNSO_7ScaleInE1ELSQ_1EEEEEENS4_6LayoutINS5_IJSC_SB_SB_EEENS5_IJSB_NSA_ILi0EEESV_EEEEENS5_IJNS4_10UnderscoreESY_SY_EEEEENS4_23SM90_TMA_LOAD_MULTICASTENS4_14ComposedLayoutINS4_7SwizzleILi3ELi4ELi3EEENS4_18smem_ptr_flag_bitsILi32EEENST_INS5_IJNSA_ILi8EEESH_EEENS5_IJSH_SB_EEEEEEEvNS4_8identityENS4_13SM90_TMA_LOADES1B_vS1C_EENS_8epilogue10collective6detail29Sm90TmaWarpSpecializedAdapterINS1G_15DefaultEpilogueISJ_SK_SK_NS1F_6thread17LinearCombinationISJ_Li1EffLNS1K_9ScaleType4KindE0ELNS_15FloatRoundStyleE2ESJ_EENS1_15EpilogueDefaultEEEEEvvEEEEvNT_6ParamsE --------------------------
	.section	.nv.info._ZN7cutlass13device_kernelINS_4gemm6kernel13GemmUniversalIN4cute5tupleIJiiiiEEENS1_10collective13CollectiveMmaINS1_34MainloopSm90TmaGmmaWarpSpecializedILi3ENS5_IJNS4_1CILi1EEENSA_ILi2EEESB_EEENS1_35KernelTmaWarpSpecializedCooperativeEEENS5_IJNSA_ILi128EEESG_NSA_ILi32EEEEEENS_10tfloat32_tENS5_IJlSB_lEEESJ_SK_NS4_8TiledMMAINS4_8MMA_AtomIJNS4_4SM904GMMA30MMA_64x128x8_F32TF32TF32_SS_TNILNSO_7ScaleInE1ELSQ_1EEEEEENS4_6LayoutINS5_IJSC_SB_SB_EEENS5_IJSB_NSA_ILi0EEESV_EEEEENS5_IJNS4_10UnderscoreESY_SY_EEEEENS4_23SM90_TMA_LOAD_MULTICASTENS4_14ComposedLayoutINS4_7SwizzleILi3ELi4ELi3EEENS4_18smem_ptr_flag_bitsILi32EEENST_INS5_IJNSA_ILi8EEESH_EEENS5_IJSH_SB_EEEEEEEvNS4_8identityENS4_13SM90_TMA_LOADES1B_vS1C_EENS_8epilogue10collective6detail29Sm90TmaWarpSpecializedAdapterINS1G_15DefaultEpilogueISJ_SK_SK_NS1F_6thread17LinearCombinationISJ_Li1EffLNS1K_9ScaleType4KindE0ELNS_15FloatRoundStyleE2ESJ_EENS1_15EpilogueDefaultEEEEEvvEEEEvNT_6ParamsE,"",@"SHT_CUDA_INFO"
	.sectionflags	@""
	.align	4


	//----- nvinfo : EIATTR_CUDA_API_VERSION
	.align		4
        /*0000*/ 	.byte	0x04, 0x37
        /*0002*/ 	.short	(.L_21 - .L_20)
.L_20:
        /*0004*/ 	.word	0x00000082


	//----- nvinfo : EIATTR_KPARAM_INFO
	.align		4
.L_21:
        /*0008*/ 	.byte	0x04, 0x17
        /*000a*/ 	.short	(.L_23 - .L_22)
.L_22:
        /*000c*/ 	.word	0x00000000
        /*0010*/ 	.short	0x0000
        /*0012*/ 	.short	0x0070
        /*0014*/ 	.byte	0x00, 0xf0, 0x01, 0x10


	//----- nvinfo : EIATTR_SPARSE_MMA_MASK
	.align		4
.L_23:
        /*0018*/ 	.byte	0x03, 0x50
        /*001a*/ 	.short	0x0000


	//----- nvinfo : EIATTR_MAXREG_COUNT
	.align		4
        /*001c*/ 	.byte	0x03, 0x1b
        /*001e*/ 	.short	0x00a8


	//----- nvinfo : EIATTR_NUM_BARRIERS
	.align		4
        /*0020*/ 	.byte	0x02, 0x4c
        /*0022*/ 	.byte	0x01
	.zero		1


	//----- nvinfo : EIATTR_EXTERNS
	.align		4
        /*0024*/ 	.byte	0x04, 0x0f
        /*0026*/ 	.short	(.L_25 - .L_24)


	//   ....[0]....
	.align		4
.L_24:
        /*0028*/ 	.word	index@(__assertfail)


	//----- nvinfo : EIATTR_MERCURY_ISA_VERSION
	.align		4
.L_25:
        /*002c*/ 	.byte	0x03, 0x5f
        /*002e*/ 	.short	0x0101


	//----- nvinfo : EIATTR_INT_WARP_WIDE_INSTR_OFFSETS
	.align		4
        /*0030*/ 	.byte	0x04, 0x31
        /*0032*/ 	.short	(.L_27 - .L_26)


	//   ....[0]....
.L_26:
        /*0034*/ 	.word	0x00000410


	//   ....[1]....
        /*0038*/ 	.word	0x00000430


	//   ....[2]....
        /*003c*/ 	.word	0x00000600


	//   ....[3]....
        /*0040*/ 	.word	0x00001e70


	//----- nvinfo : EIATTR_COOP_GROUP_MASK_REGIDS
	.align		4
.L_27:
        /*0044*/ 	.byte	0x04, 0x29
        /*0046*/ 	.short	(.L_29 - .L_28)


	//   ....[0]....
.L_28:
        /*0048*/ 	.word	0xffffffff


	//   ....[1]....
        /*004c*/ 	.word	0xffffffff


	//   ....[2]....
        /*0050*/ 	.word	0xffffffff


	//   ....[3]....
        /*0054*/ 	.word	0xffffffff


	//   ....[4]....
        /*0058*/ 	.word	0xffffffff


	//   ....[5]....
        /*005c*/ 	.word	0xffffffff


	//----- nvinfo : EIATTR_COOP_GROUP_INSTR_OFFSETS
	.align		4
.L_29:
        /*0060*/ 	.byte	0x04, 0x28
        /*0062*/ 	.short	(.L_31 - .L_30)


	//   ....[0]....
.L_30:
        /*0064*/ 	.word	0x00000060


	//   ....[1]....
        /*0068*/ 	.word	0x00000070


	//   ....[2]....
        /*006c*/ 	.word	0x00000130


	//   ....[3]....
        /*0070*/ 	.word	0x000002b0


	//   ....[4]....
        /*0074*/ 	.word	0x00000770


	//   ....[5]....
        /*0078*/ 	.word	0x000013f0


	//----- nvinfo : EIATTR_REG_RECONFIG
	.align		4
.L_31:
        /*007c*/ 	.byte	0x01, 0x54
	.zero		2


	//----- nvinfo : EIATTR_SYSCALL_OFFSETS
	.align		4
        /*0080*/ 	.byte	0x04, 0x46
        /*0082*/ 	.short	(.L_33 - .L_32)


	//   ....[0]....
.L_32:
        /*0084*/ 	.word	0x000015e0


	//----- nvinfo : EIATTR_MBARRIER_INSTR_OFFSETS
	.align		4
.L_33:
        /*0088*/ 	.byte	0x04, 0x39
        /*008a*/ 	.short	(.L_35 - .L_34)


	//   ....[0]....
.L_34:
        /*008c*/ 	.word	0x00000230
        /*0090*/ 	.word	0x000000ff
        /*0094*/ 	.word	0x00000000
        /*0098*/ 	.short	0x0100
        /*009a*/ 	.byte	0x08
	.zero		1


	//   ....[1]....
        /*009c*/ 	.word	0x00000240
        /*00a0*/ 	.word	0x000000ff
        /*00a4*/ 	.word	0x00000018
        /*00a8*/ 	.short	0x0100
        /*00aa*/ 	.byte	0x08
	.zero		1


	//   ....[2]....
        /*00ac*/ 	.word	0x00000250
        /*00b0*/ 	.word	0x000000ff
        /*00b4*/ 	.word	0x00000008
        /*00b8*/ 	.short	0x0100
        /*00ba*/ 	.byte	0x08
	.zero		1


	//   ....[3]....
        /*00bc*/ 	.word	0x00000260
        /*00c0*/ 	.word	0x000000ff
        /*00c4*/ 	.word	0x00000020
        /*00c8*/ 	.short	0x0100
        /*00ca*/ 	.byte	0x08
	.zero		1


	//   ....[4]....
        /*00cc*/ 	.word	0x00000270
        /*00d0*/ 	.word	0x000000ff
        /*00d4*/ 	.word	0x00000010
        /*00d8*/ 	.short	0x0100
        /*00da*/ 	.byte	0x08
	.zero		1


	//   ....[5]....
        /*00dc*/ 	.word	0x00000280
        /*00e0*/ 	.word	0x000000ff
        /*00e4*/ 	.word	0x00000028
        /*00e8*/ 	.short	0x0100
        /*00ea*/ 	.byte	0x08
	.zero		1


	//   ....[6]....
        /*00ec*/ 	.word	0x000006a0
        /*00f0*/ 	.word	0x000000ff
        /*00f4*/ 	.word	0x00000040
        /*00f8*/ 	.short	0x0100
        /*00fa*/ 	.byte	0x06
	.zero		1


	//   ....[7]....
        /*00fc*/ 	.word	0x00000720
        /*0100*/ 	.word	0x000000ff
        /*0104*/ 	.word	0x00000048
        /*0108*/ 	.short	0x0100
        /*010a*/ 	.byte	0x06
	.zero		1


	//   ....[8]....
        /*010c*/ 	.word	0x000016a0
        /*0110*/ 	.word	0x00000003
        /*0114*/ 	.word	0x00000000
        /*0118*/ 	.short	0x010a
        /*011a*/ 	.byte	0x3f
	.zero		1


	//   ....[9]....
        /*011c*/ 	.word	0x00001700
        /*0120*/ 	.word	0x00000003
        /*0124*/ 	.word	0x00000000
        /*0128*/ 	.short	0x010a
        /*012a*/ 	.byte	0x3f
	.zero		1


	//   ....[10]....
        /*012c*/ 	.word	0x00001a80
        /*0130*/ 	.word	0x00000005
        /*0134*/ 	.word	0x00000000
        /*0138*/ 	.short	0x010a
        /*013a*/ 	.byte	0x3f
	.zero		1


	//   ....[11]....
        /*013c*/ 	.word	0x00001ac0
        /*0140*/ 	.word	0x00000005
        /*0144*/ 	.word	0x00000000
        /*0148*/ 	.short	0x010a
        /*014a*/ 	.byte	0x3f
	.zero		1


	//   ....[12]....
        /*014c*/ 	.word	0x00001d20
        /*0150*/ 	.word	0x00000004
        /*0154*/ 	.word	0x00000000
        /*0158*/ 	.short	0x0101
        /*015a*/ 	.byte	0x3f
	.zero		1


	//   ....[13]....
        /*015c*/ 	.word	0x00001f10
        /*0160*/ 	.word	0x00000000
        /*0164*/ 	.word	0x00000000
        /*0168*/ 	.short	0x0101
        /*016a*/ 	.byte	0x3f
	.zero		1


	//   ....[14]....
        /*016c*/ 	.word	0x00006fa0
        /*0170*/ 	.word	0x00000017
        /*0174*/ 	.word	0x00000018
        /*0178*/ 	.short	0x010a
        /*017a*/ 	.byte	0x3f
	.zero		1


	//   ....[15]....
        /*017c*/ 	.word	0x00007330
        /*0180*/ 	.word	0x00000006
        /*0184*/ 	.word	0x00000048
        /*0188*/ 	.short	0x0101
        /*018a*/ 	.byte	0x3f
	.zero		1


	//   ....[16]....
        /*018c*/ 	.word	0x00007a70
        /*0190*/ 	.word	0x00000007
        /*0194*/ 	.word	0x00000000
        /*0198*/ 	.short	0x010a
        /*019a*/ 	.byte	0x3f
	.zero		1


	//   ....[17]....
        /*019c*/ 	.word	0x00007af0
        /*01a0*/ 	.word	0x00000004
        /*01a4*/ 	.word	0x00000000
        /*01a8*/ 	.short	0x010a
        /*01aa*/ 	.byte	0x3f
	.zero		1


	//   ....[18]....
        /*01ac*/ 	.word	0x00007b80
        /*01b0*/ 	.word	0x00000005
        /*01b4*/ 	.word	0x00000000
        /*01b8*/ 	.short	0x010a
        /*01ba*/ 	.byte	0x3f
	.zero		1


	//   ....[19]....
        /*01bc*/ 	.word	0x00007be0
        /*01c0*/ 	.word	0x00000003
        /*01c4*/ 	.word	0x00000000
        /*01c8*/ 	.short	0x010a
        /*01ca*/ 	.byte	0x3f
	.zero		1


	//   ....[20]....
        /*01cc*/ 	.word	0x00007c30
        /*01d0*/ 	.word	0x00000005
        /*01d4*/ 	.word	0x00000000
        /*01d8*/ 	.short	0x010a
        /*01da*/ 	.byte	0x3f
	.zero		1


	//   ....[21]....
        /*01dc*/ 	.word	0x00007d00
        /*01e0*/ 	.word	0x00000017
        /*01e4*/ 	.word	0x00000018
        /*01e8*/ 	.short	0x010a
        /*01ea*/ 	.byte	0x3f
	.zero		1


	//   ....[22]....
        /*01ec*/ 	.word	0x00007dd0
        /*01f0*/ 	.word	0x00000007
        /*01f4*/ 	.word	0x00000000
        /*01f8*/ 	.short	0x010a
        /*01fa*/ 	.byte	0x3f
	.zero		1


	//   ....[23]....
        /*01fc*/ 	.word	0x00007e20
        /*0200*/ 	.word	0x00000004
        /*0204*/ 	.word	0x00000000
        /*0208*/ 	.short	0x010a
        /*020a*/ 	.byte	0x3f
	.zero		1


	//----- nvinfo : EIATTR_NUM_MBARRIERS
	.align		4
.L_35:
        /*020c*/ 	.byte	0x03, 0x38
        /*020e*/ 	.short	0x0008


	//----- nvinfo : EIATTR_EXIT_INSTR_OFFSETS
	.align		4
        /*0210*/ 	.byte	0x04, 0x1c
        /*0212*/ 	.short	(.L_37 - .L_36)


	//   ....[0]....
.L_36:
        /*0214*/ 	.word	0x00000940


	//   ....[1]....
        /*0218*/ 	.word	0x00001150


	//   ....[2]....
        /*021c*/ 	.word	0x00006730


	//   ....[3]....
        /*0220*/ 	.word	0x00006c90


	//   ....[4]....
        /*0224*/ 	.word	0x00007bd0


	//----- nvinfo : EIATTR_MAX_THREADS
	.align		4
.L_37:
        /*0228*/ 	.byte	0x04, 0x05
        /*022a*/ 	.short	(.L_39 - .L_38)
.L_38:
        /*022c*/ 	.word	0x00000180
        /*0230*/ 	.word	0x00000001
        /*0234*/ 	.word	0x00000001


	//----- nvinfo : EIATTR_CRS_STACK_SIZE
	.align		4
.L_39:
        /*0238*/ 	.byte	0x04, 0x1e
        /*023a*/ 	.short	(.L_41 - .L_40)
.L_40:
        /*023c*/ 	.word	0x00000000


	//----- nvinfo : EIATTR_CBANK_PARAM_SIZE
	.align		4
.L_41:
        /*0240*/ 	.byte	0x03, 0x19
        /*0242*/ 	.short	0x0470


	//----- nvinfo : EIATTR_PARAM_CBANK
	.align		4
        /*0244*/ 	.byte	0x04, 0x0a
        /*0246*/ 	.short	(.L_43 - .L_42)
	.align		4
.L_42:
        /*0248*/ 	.word	index@(.nv.constant0._ZN7cutlass13device_kernelINS_4gemm6kernel13GemmUniversalIN4cute5tupleIJiiiiEEENS1_10collective13CollectiveMmaINS1_34MainloopSm90TmaGmmaWarpSpecializedILi3ENS5_IJNS4_1CILi1EEENSA_ILi2EEESB_EEENS1_35KernelTmaWarpSpecializedCooperativeEEENS5_IJNSA_ILi128EEESG_NSA_ILi32EEEEEENS_10tfloat32_tENS5_IJlSB_lEEESJ_SK_NS4_8TiledMMAINS4_8MMA_AtomIJNS4_4SM904GMMA30MMA_64x128x8_F32TF32TF32_SS_TNILNSO_7ScaleInE1ELSQ_1EEEEEENS4_6LayoutINS5_IJSC_SB_SB_EEENS5_IJSB_NSA_ILi0EEESV_EEEEENS5_IJNS4_10UnderscoreESY_SY_EEEEENS4_23SM90_TMA_LOAD_MULTICASTENS4_14ComposedLayoutINS4_7SwizzleILi3ELi4ELi3EEENS4_18smem_ptr_flag_bitsILi32EEENST_INS5_IJNSA_ILi8EEESH_EEENS5_IJSH_SB_EEEEEEEvNS4_8identityENS4_13SM90_TMA_LOADES1B_vS1C_EENS_8epilogue10collective6detail29Sm90TmaWarpSpecializedAdapterINS1G_15DefaultEpilogueISJ_SK_SK_NS1F_6thread17LinearCombinationISJ_Li1EffLNS1K_9ScaleType4KindE0ELNS_15FloatRoundStyleE2ESJ_EENS1_15EpilogueDefaultEEEEEvvEEEEvNT_6ParamsE)
        /*024c*/ 	.short	0x0210
        /*024e*/ 	.short	0x0470


	//----- nvinfo : EIATTR_SW_WAR
	.align		4
.L_43:
        /*0250*/ 	.byte	0x04, 0x36
        /*0252*/ 	.short	(.L_45 - .L_44)
.L_44:
        /*0254*/ 	.word	0x00000008
.L_45:


//--------------------- .nv.callgraph             --------------------------
	.section	.nv.callgraph,"",@"SHT_CUDA_CALLGRAPH"
	.align	4
	.sectionentsize	8
	.align		4
        /*0000*/ 	.word	0x00000000
	.align		4
        /*0004*/ 	.word	0xffffffff
	.align		4
        /*0008*/ 	.word	index@(_ZN7cutlass13device_kernelINS_4gemm6kernel13GemmUniversalIN4cute5tupleIJiiiiEEENS1_10collective13CollectiveMmaINS1_34MainloopSm90TmaGmmaWarpSpecializedILi3ENS5_IJNS4_1CILi1EEENSA_ILi2EEESB_EEENS1_35KernelTmaWarpSpecializedCooperativeEEENS5_IJNSA_ILi128EEESG_NSA_ILi32EEEEEENS_10tfloat32_tENS5_IJlSB_lEEESJ_SK_NS4_8TiledMMAINS4_8MMA_AtomIJNS4_4SM904GMMA30MMA_64x128x8_F32TF32TF32_SS_TNILNSO_7ScaleInE1ELSQ_1EEEEEENS4_6LayoutINS5_IJSC_SB_SB_EEENS5_IJSB_NSA_ILi0EEESV_EEEEENS5_IJNS4_10UnderscoreESY_SY_EEEEENS4_23SM90_TMA_LOAD_MULTICASTENS4_14ComposedLayoutINS4_7SwizzleILi3ELi4ELi3EEENS4_18smem_ptr_flag_bitsILi32EEENST_INS5_IJNSA_ILi8EEESH_EEENS5_IJSH_SB_EEEEEEEvNS4_8identityENS4_13SM90_TMA_LOADES1B_vS1C_EENS_8epilogue10collective6detail29Sm90TmaWarpSpecializedAdapterINS1G_15DefaultEpilogueISJ_SK_SK_NS1F_6thread17LinearCombinationISJ_Li1EffLNS1K_9ScaleType4KindE0ELNS_15FloatRoundStyleE2ESJ_EENS1_15EpilogueDefaultEEEEEvvEEEEvNT_6ParamsE)
	.align		4
        /*000c*/ 	.word	index@(__assertfail)
	.align		4
        /*0010*/ 	.word	0x00000000
	.align		4
        /*0014*/ 	.word	0xfffffffe
	.align		4
        /*0018*/ 	.word	0x00000000
	.align		4
        /*001c*/ 	.word	0xfffffffd
	.align		4
        /*0020*/ 	.word	0x00000000
	.align		4
        /*0024*/ 	.word	0xfffffffc


//--------------------- .nv.constant4             --------------------------
	.section	.nv.constant4,"a",@progbits
	.align	8
	.align		8
.nv.constant4:
        /*0000*/ 	.dword	__assertfail
	.align		8
        /*0008*/ 	.dword	__unnamed_1
	.align		8
        /*0010*/ 	.dword	_ZN39_INTERNAL_d0230387_4_k_cu_beb6b58b_59634cuda3std3__45__cpo5beginE
	.align		8
        /*0018*/ 	.dword	_ZN39_INTERNAL_d0230387_4_k_cu_beb6b58b_59634cuda3std3__45__cpo3endE
	.align		8
        /*0020*/ 	.dword	_ZN39_INTERNAL_d0230387_4_k_cu_beb6b58b_59634cuda3std3__45__cpo6cbeginE
	.align		8
        /*0028*/ 	.dword	_ZN39_INTERNAL_d0230387_4_k_cu_beb6b58b_59634cuda3std3__45__cpo4cendE
	.align		8
        /*0030*/ 	.dword	_ZN39_INTERNAL_d0230387_4_k_cu_beb6b58b_59634cuda3std3__441_GLOBAL__N__d0230387_4_k_cu_beb6b58b_59636ignoreE
	.align		8
        /*0038*/ 	.dword	_ZN39_INTERNAL_d0230387_4_k_cu_beb6b58b_59634cuda3std3__419piecewise_constructE
	.align		8
        /*0040*/ 	.dword	_ZN39_INTERNAL_d0230387_4_k_cu_beb6b58b_59634cuda3std3__48in_placeE
	.align		8
        /*0048*/ 	.dword	_ZN39_INTERNAL_d0230387_4_k_cu_beb6b58b_59634cuda3std6ranges3__45__cpo4swapE
	.align		8
        /*0050*/ 	.dword	_ZN39_INTERNAL_d0230387_4_k_cu_beb6b58b_59634cuda3std6ranges3__45__cpo9iter_moveE
	.align		8
        /*0058*/ 	.dword	_ZN39_INTERNAL_d0230387_4_k_cu_beb6b58b_59634cute7productE
	.align		8
        /*0060*/ 	.dword	_ZN39_INTERNAL_d0230387_4_k_cu_beb6b58b_59634cute1_E
	.align		8
        /*0068*/ 	.dword	$str$22
	.align		8
        /*0070*/ 	.dword	$str$23


//--------------------- .text._ZN7cutlass13device_kernelINS_4gemm6kernel13GemmUniversalIN4cute5tupleIJiiiiEEENS1_10collective13CollectiveMmaINS1_34MainloopSm90TmaGmmaWarpSpecializedILi3ENS5_IJNS4_1CILi1EEENSA_ILi2EEESB_EEENS1_35KernelTmaWarpSpecializedCooperativeEEENS5_IJNSA_ILi128EEESG_NSA_ILi32EEEEEENS_10tfloat32_tENS5_IJlSB_lEEESJ_SK_NS4_8TiledMMAINS4_8MMA_AtomIJNS4_4SM904GMMA30MMA_64x128x8_F32TF32TF32_SS_TNILNSO_7ScaleInE1ELSQ_1EEEEEENS4_6LayoutINS5_IJSC_SB_SB_EEENS5_IJSB_NSA_ILi0EEESV_EEEEENS5_IJNS4_10UnderscoreESY_SY_EEEEENS4_23SM90_TMA_LOAD_MULTICASTENS4_14ComposedLayoutINS4_7SwizzleILi3ELi4ELi3EEENS4_18smem_ptr_flag_bitsILi32EEENST_INS5_IJNSA_ILi8EEESH_EEENS5_IJSH_SB_EEEEEEEvNS4_8identityENS4_13SM90_TMA_LOADES1B_vS1C_EENS_8epilogue10collective6detail29Sm90TmaWarpSpecializedAdapterINS1G_15DefaultEpilogueISJ_SK_SK_NS1F_6thread17LinearCombinationISJ_Li1EffLNS1K_9ScaleType4KindE0ELNS_15FloatRoundStyleE2ESJ_EENS1_15EpilogueDefaultEEEEEvvEEEEvNT_6ParamsE --------------------------
	.section	.text._ZN7cutlass13device_kernelINS_4gemm6kernel13GemmUniversalIN4cute5tupleIJiiiiEEENS1_10collective13CollectiveMmaINS1_34MainloopSm90TmaGmmaWarpSpecializedILi3ENS5_IJNS4_1CILi1EEENSA_ILi2EEESB_EEENS1_35KernelTmaWarpSpecializedCooperativeEEENS5_IJNSA_ILi128EEESG_NSA_ILi32EEEEEENS_10tfloat32_tENS5_IJlSB_lEEESJ_SK_NS4_8TiledMMAINS4_8MMA_AtomIJNS4_4SM904GMMA30MMA_64x128x8_F32TF32TF32_SS_TNILNSO_7ScaleInE1ELSQ_1EEEEEENS4_6LayoutINS5_IJSC_SB_SB_EEENS5_IJSB_NSA_ILi0EEESV_EEEEENS5_IJNS4_10UnderscoreESY_SY_EEEEENS4_23SM90_TMA_LOAD_MULTICASTENS4_14ComposedLayoutINS4_7SwizzleILi3ELi4ELi3EEENS4_18smem_ptr_flag_bitsILi32EEENST_INS5_IJNSA_ILi8EEESH_EEENS5_IJSH_SB_EEEEEEEvNS4_8identityENS4_13SM90_TMA_LOADES1B_vS1C_EENS_8epilogue10collective6detail29Sm90TmaWarpSpecializedAdapterINS1G_15DefaultEpilogueISJ_SK_SK_NS1F_6thread17LinearCombinationISJ_Li1EffLNS1K_9ScaleType4KindE0ELNS_15FloatRoundStyleE2ESJ_EENS1_15EpilogueDefaultEEEEEvvEEEEvNT_6ParamsE,"ax",@progbits
	.align	128
.text._ZN7cutlass13device_kernelINS_4gemm6kernel13GemmUniversalIN4cute5tupleIJiiiiEEENS1_10collective13CollectiveMmaINS1_34MainloopSm90TmaGmmaWarpSpecializedILi3ENS5_IJNS4_1CILi1EEENSA_ILi2EEESB_EEENS1_35KernelTmaWarpSpecializedCooperativeEEENS5_IJNSA_ILi128EEESG_NSA_ILi32EEEEEENS_10tfloat32_tENS5_IJlSB_lEEESJ_SK_NS4_8TiledMMAINS4_8MMA_AtomIJNS4_4SM904GMMA30MMA_64x128x8_F32TF32TF32_SS_TNILNSO_7ScaleInE1ELSQ_1EEEEEENS4_6LayoutINS5_IJSC_SB_SB_EEENS5_IJSB_NSA_ILi0EEESV_EEEEENS5_IJNS4_10UnderscoreESY_SY_EEEEENS4_23SM90_TMA_LOAD_MULTICASTENS4_14ComposedLayoutINS4_7SwizzleILi3ELi4ELi3EEENS4_18smem_ptr_flag_bitsILi32EEENST_INS5_IJNSA_ILi8EEESH_EEENS5_IJSH_SB_EEEEEEEvNS4_8identityENS4_13SM90_TMA_LOADES1B_vS1C_EENS_8epilogue10collective6detail29Sm90TmaWarpSpecializedAdapterINS1G_15DefaultEpilogueISJ_SK_SK_NS1F_6thread17LinearCombinationISJ_Li1EffLNS1K_9ScaleType4KindE0ELNS_15FloatRoundStyleE2ESJ_EENS1_15EpilogueDefaultEEEEEvvEEEEvNT_6ParamsE:
        .type           _ZN7cutlass13device_kernelINS_4gemm6kernel13GemmUniversalIN4cute5tupleIJiiiiEEENS1_10collective13CollectiveMmaINS1_34MainloopSm90TmaGmmaWarpSpecializedILi3ENS5_IJNS4_1CILi1EEENSA_ILi2EEESB_EEENS1_35KernelTmaWarpSpecializedCooperativeEEENS5_IJNSA_ILi128EEESG_NSA_ILi32EEEEEENS_10tfloat32_tENS5_IJlSB_lEEESJ_SK_NS4_8TiledMMAINS4_8MMA_AtomIJNS4_4SM904GMMA30MMA_64x128x8_F32TF32TF32_SS_TNILNSO_7ScaleInE1ELSQ_1EEEEEENS4_6LayoutINS5_IJSC_SB_SB_EEENS5_IJSB_NSA_ILi0EEESV_EEEEENS5_IJNS4_10UnderscoreESY_SY_EEEEENS4_23SM90_TMA_LOAD_MULTICASTENS4_14ComposedLayoutINS4_7SwizzleILi3ELi4ELi3EEENS4_18smem_ptr_flag_bitsILi32EEENST_INS5_IJNSA_ILi8EEESH_EEENS5_IJSH_SB_EEEEEEEvNS4_8identityENS4_13SM90_TMA_LOADES1B_vS1C_EENS_8epilogue10collective6detail29Sm90TmaWarpSpecializedAdapterINS1G_15DefaultEpilogueISJ_SK_SK_NS1F_6thread17LinearCombinationISJ_Li1EffLNS1K_9ScaleType4KindE0ELNS_15FloatRoundStyleE2ESJ_EENS1_15EpilogueDefaultEEEEEvvEEEEvNT_6ParamsE,@function
        .size           _ZN7cutlass13device_kernelINS_4gemm6kernel13GemmUniversalIN4cute5tupleIJiiiiEEENS1_10collective13CollectiveMmaINS1_34MainloopSm90TmaGmmaWarpSpecializedILi3ENS5_IJNS4_1CILi1EEENSA_ILi2EEESB_EEENS1_35KernelTmaWarpSpecializedCooperativeEEENS5_IJNSA_ILi128EEESG_NSA_ILi32EEEEEENS_10tfloat32_tENS5_IJlSB_lEEESJ_SK_NS4_8TiledMMAINS4_8MMA_AtomIJNS4_4SM904GMMA30MMA_64x128x8_F32TF32TF32_SS_TNILNSO_7ScaleInE1ELSQ_1EEEEEENS4_6LayoutINS5_IJSC_SB_SB_EEENS5_IJSB_NSA_ILi0EEESV_EEEEENS5_IJNS4_10UnderscoreESY_SY_EEEEENS4_23SM90_TMA_LOAD_MULTICASTENS4_14ComposedLayoutINS4_7SwizzleILi3ELi4ELi3EEENS4_18smem_ptr_flag_bitsILi32EEENST_INS5_IJNSA_ILi8EEESH_EEENS5_IJSH_SB_EEEEEEEvNS4_8identityENS4_13SM90_TMA_LOADES1B_vS1C_EENS_8epilogue10collective6detail29Sm90TmaWarpSpecializedAdapterINS1G_15DefaultEpilogueISJ_SK_SK_NS1F_6thread17LinearCombinationISJ_Li1EffLNS1K_9ScaleType4KindE0ELNS_15FloatRoundStyleE2ESJ_EENS1_15EpilogueDefaultEEEEEvvEEEEvNT_6ParamsE,(.L_x_195 - _ZN7cutlass13device_kernelINS_4gemm6kernel13GemmUniversalIN4cute5tupleIJiiiiEEENS1_10collective13CollectiveMmaINS1_34MainloopSm90TmaGmmaWarpSpecializedILi3ENS5_IJNS4_1CILi1EEENSA_ILi2EEESB_EEENS1_35KernelTmaWarpSpecializedCooperativeEEENS5_IJNSA_ILi128EEESG_NSA_ILi32EEEEEENS_10tfloat32_tENS5_IJlSB_lEEESJ_SK_NS4_8TiledMMAINS4_8MMA_AtomIJNS4_4SM904GMMA30MMA_64x128x8_F32TF32TF32_SS_TNILNSO_7ScaleInE1ELSQ_1EEEEEENS4_6LayoutINS5_IJSC_SB_SB_EEENS5_IJSB_NSA_ILi0EEESV_EEEEENS5_IJNS4_10UnderscoreESY_SY_EEEEENS4_23SM90_TMA_LOAD_MULTICASTENS4_14ComposedLayoutINS4_7SwizzleILi3ELi4ELi3EEENS4_18smem_ptr_flag_bitsILi32EEENST_INS5_IJNSA_ILi8EEESH_EEENS5_IJSH_SB_EEEEEEEvNS4_8identityENS4_13SM90_TMA_LOADES1B_vS1C_EENS_8epilogue10collective6detail29Sm90TmaWarpSpecializedAdapterINS1G_15DefaultEpilogueISJ_SK_SK_NS1F_6thread17LinearCombinationISJ_Li1EffLNS1K_9ScaleType4KindE0ELNS_15FloatRoundStyleE2ESJ_EENS1_15EpilogueDefaultEEEEEvvEEEEvNT_6ParamsE)
        .other          _ZN7cutlass13device_kernelINS_4gemm6kernel13GemmUniversalIN4cute5tupleIJiiiiEEENS1_10collective13CollectiveMmaINS1_34MainloopSm90TmaGmmaWarpSpecializedILi3ENS5_IJNS4_1CILi1EEENSA_ILi2EEESB_EEENS1_35KernelTmaWarpSpecializedCooperativeEEENS5_IJNSA_ILi128EEESG_NSA_ILi32EEEEEENS_10tfloat32_tENS5_IJlSB_lEEESJ_SK_NS4_8TiledMMAINS4_8MMA_AtomIJNS4_4SM904GMMA30MMA_64x128x8_F32TF32TF32_SS_TNILNSO_7ScaleInE1ELSQ_1EEEEEENS4_6LayoutINS5_IJSC_SB_SB_EEENS5_IJSB_NSA_ILi0EEESV_EEEEENS5_IJNS4_10UnderscoreESY_SY_EEEEENS4_23SM90_TMA_LOAD_MULTICASTENS4_14ComposedLayoutINS4_7SwizzleILi3ELi4ELi3EEENS4_18smem_ptr_flag_bitsILi32EEENST_INS5_IJNSA_ILi8EEESH_EEENS5_IJSH_SB_EEEEEEEvNS4_8identityENS4_13SM90_TMA_LOADES1B_vS1C_EENS_8epilogue10collective6detail29Sm90TmaWarpSpecializedAdapterINS1G_15DefaultEpilogueISJ_SK_SK_NS1F_6thread17LinearCombinationISJ_Li1EffLNS1K_9ScaleType4KindE0ELNS_15FloatRoundStyleE2ESJ_EENS1_15EpilogueDefaultEEEEEvvEEEEvNT_6ParamsE,@"STO_CUDA_ENTRY STV_DEFAULT"
_ZN7cutlass13device_kernelINS_4gemm6kernel13GemmUniversalIN4cute5tupleIJiiiiEEENS1_10collective13CollectiveMmaINS1_34MainloopSm90TmaGmmaWarpSpecializedILi3ENS5_IJNS4_1CILi1EEENSA_ILi2EEESB_EEENS1_35KernelTmaWarpSpecializedCooperativeEEENS5_IJNSA_ILi128EEESG_NSA_ILi32EEEEEENS_10tfloat32_tENS5_IJlSB_lEEESJ_SK_NS4_8TiledMMAINS4_8MMA_AtomIJNS4_4SM904GMMA30MMA_64x128x8_F32TF32TF32_SS_TNILNSO_7ScaleInE1ELSQ_1EEEEEENS4_6LayoutINS5_IJSC_SB_SB_EEENS5_IJSB_NSA_ILi0EEESV_EEEEENS5_IJNS4_10UnderscoreESY_SY_EEEEENS4_23SM90_TMA_LOAD_MULTICASTENS4_14ComposedLayoutINS4_7SwizzleILi3ELi4ELi3EEENS4_18smem_ptr_flag_bitsILi32EEENST_INS5_IJNSA_ILi8EEESH_EEENS5_IJSH_SB_EEEEEEEvNS4_8identityENS4_13SM90_TMA_LOADES1B_vS1C_EENS_8epilogue10collective6detail29Sm90TmaWarpSpecializedAdapterINS1G_15DefaultEpilogueISJ_SK_SK_NS1F_6thread17LinearCombinationISJ_Li1EffLNS1K_9ScaleType4KindE0ELNS_15FloatRoundStyleE2ESJ_EENS1_15EpilogueDefaultEEEEEvvEEEEvNT_6ParamsE:
[----:B------:R-:W0:Y:S01]  /*0000*/  LDC R1, c[0x0][0x28] ;  /* 0x00000a00ff017b82 */ /* 0x000e220000000800 */
[----:B------:R-:W1:Y:S01]  /*0010*/  S2R R94, SR_TID.X ;  /* 0x00000000005e7919 */ /* 0x000e620000002100 */
[----:B------:R-:W-:Y:S01]  /*0020*/  ELECT P0, URZ, PT ;  /* 0x00000000003f782f */ /* 0x000fe20003800000 */
[----:B------:R-:W-:Y:S01]  /*0030*/  BSSY B0, `(.L_x_0) ;  /* 0x000000f000007945 */ /* 0x000fe20003800000 */
[--C-:B-1----:R-:W-:Y:S02]  /*0040*/  SHF.R.U32.HI R0, RZ, 0x5, R94.reuse ;  /* 0x00000005ff007819 */ /* 0x102fe4000001165e */
[----:B------:R-:W-:-:S03]  /*0050*/  SHF.R.U32.HI R6, RZ, 0x7, R94 ;  /* 0x00000007ff067819 */ /* 0x000fc6000001165e */
[----:B------:R-:W1:Y:S04]  /*0060*/  SHFL.IDX PT, R3, R0, RZ, 0x1f ;  /* 0x00001fff00037589 */ /* 0x000e6800000e0000 */
[----:B------:R2:W3:Y:S01]  /*0070*/  SHFL.IDX PT, R2, R6, RZ, 0x1f ;  /* 0x00001fff06027589 */ /* 0x0004e200000e0000 */
[----:B-1----:R-:W-:-:S13]  /*0080*/  ISETP.NE.OR P0, PT, R3, RZ, !P0 ;  /* 0x000000ff0300720c */ /* 0x002fda0004705670 */
[----:B0-23--:R-:W-:Y:S05]  /*0090*/  @P0 BRA `(.L_x_1) ;  /* 0x0000000000200947 */ /* 0x00dfea0003800000 */
[----:B------:R-:W-:Y:S02]  /*00a0*/  ULDC.64 UR4, c[0x0][0x198] ;  /* 0x0000660000047ab9 */ /* 0x000fe40000000a00 */
[----:B------:R-:W-:Y:S02]  /*00b0*/  UIADD3 UR6, UP0, UR4, 0xf0, URZ ;  /* 0x000000f004067890 */ /* 0x000fe4000ff1e03f */
[----:B------:R-:W-:Y:S02]  /*00c0*/  UIADD3 UR4, UP1, UR4, 0x1f0, URZ ;  /* 0x000001f004047890 */ /* 0x000fe4000ff3e03f */
[----:B------:R-:W-:Y:S02]  /*00d0*/  UIADD3.X UR7, URZ, UR5, URZ, UP0, !UPT ;  /* 0x000000053f077290 */ /* 0x000fe400087fe43f */
[----:B------:R-:W-:-:S07]  /*00e0*/  UIADD3.X UR5, URZ, UR5, URZ, UP1, !UPT ;  /* 0x000000053f057290 */ /* 0x000fce0008ffe43f */
[----:B------:R0:W-:Y:S02]  /*00f0*/  UTMACCTL.PF [UR6] ;  /* 0x00000000060079b9 */ /* 0x0001e40008040000 */
[----:B------:R0:W-:Y:S02]  /*0100*/  UTMACCTL.PF [UR4] ;  /* 0x00000000040079b9 */ /* 0x0001e40008040000 */
[----:B0-----:R-:W-:Y:S01]  /*0110*/  NOP ;  /* 0x0000000000007918 */ /* 0x001fe20000000000 */
.L_x_1:
[----:B------:R-:W-:Y:S05]  /*0120*/  BSYNC B0 ;  /* 0x0000000000007941 */ /* 0x000fea0003800000 */
.L_x_0:
[----:B------:R-:W0:Y:S02]  /*0130*/  SHFL.IDX PT, R5, R0, RZ, 0x1f ;  /* 0x00001fff00057589 */ /* 0x000e2400000e0000 */
[----:B0-----:R-:W-:-:S13]  /*0140*/  ISETP.NE.AND P0, PT, R5, RZ, PT ;  /* 0x000000ff0500720c */ /* 0x001fda0003f05270 */
[----:B------:R-:W-:Y:S05]  /*0150*/  @P0 BRA `(.L_x_2) ;  /* 0x0000000000500947 */ /* 0x000fea0003800000 */
[----:B------:R-:W0:Y:S01]  /*0160*/  S2UR UR8, SR_CgaCtaId ;  /* 0x00000000000879c3 */ /* 0x000e220000008800 */
[----:B------:R-:W-:Y:S01]  /*0170*/  UMOV UR4, 0x400 ;  /* 0x0000040000047882 */ /* 0x000fe20000000000 */
[----:B------:R-:W-:Y:S01]  /*0180*/  UMOV UR5, 0x1 ;  /* 0x0000000100057882 */ /* 0x000fe20000000000 */
[----:B------:R-:W-:Y:S01]  /*0190*/  UMOV UR6, 0x4 ;  /* 0x0000000400067882 */ /* 0x000fe20000000000 */
[----:B------:R-:W-:Y:S01]  /*01a0*/  ELECT P0, URZ, PT ;  /* 0x00000000003f782f */ /* 0x000fe20003800000 */
[----:B------:R-:W-:-:S04]  /*01b0*/  UIADD3 UR6, -UR6, 0x100000, URZ ;  /* 0x0010000006067890 */ /* 0x000fc8000fffe13f */
[----:B------:R-:W-:Y:S02]  /*01c0*/  USHF.L.U32 UR7, UR6, 0xb, URZ ;  /* 0x0000000b06077899 */ /* 0x000fe4000800063f */
[----:B------:R-:W-:Y:S02]  /*01d0*/  USHF.L.U32 UR6, UR6, 0x1, URZ ;  /* 0x0000000106067899 */ /* 0x000fe4000800063f */
[----:B0-----:R-:W-:Y:S02]  /*01e0*/  ULEA UR8, UR8, UR4, 0x18 ;  /* 0x0000000408087291 */ /* 0x001fe4000f8ec03f */
[----:B------:R-:W-:-:S04]  /*01f0*/  UIADD3 UR4, -UR5, 0x100000, URZ ;  /* 0x0010000005047890 */ /* 0x000fc8000fffe13f */
[----:B------:R-:W-:Y:S02]  /*0200*/  USHF.L.U32 UR5, UR4, 0xb, URZ ;  /* 0x0000000b04057899 */ /* 0x000fe4000800063f */
[----:B------:R-:W-:Y:S01]  /*0210*/  USHF.L.U32 UR4, UR4, 0x1, URZ ;  /* 0x0000000104047899 */ /* 0x000fe2000800063f */
[----:B------:R-:W0:Y:S11]  /*0220*/  FENCE.VIEW.ASYNC.S ;  /* 0x00000000000073c6 */ /* 0x000e360000000000 */
[----:B0-----:R0:W1:Y:S01]  /*0230*/  SYNCS.EXCH.64 URZ, [UR8], UR4 ;  /* 0x00000004083f75b2 */ /* 0x0010620008000100 */
[----:B------:R0:W2:Y:S01]  /*0240*/  SYNCS.EXCH.64 URZ, [UR8+0x18], UR6 ;  /* 0x00001806083f75b2 */ /* 0x0000a20008000100 */
[----:B------:R0:W3:Y:S01]  /*0250*/  SYNCS.EXCH.64 URZ, [UR8+0x8], UR4 ;  /* 0x00000804083f75b2 */ /* 0x0000e20008000100 */
[----:B------:R0:W4:Y:S01]  /*0260*/  SYNCS.EXCH.64 URZ, [UR8+0x20], UR6 ;  /* 0x00002006083f75b2 */ /* 0x0001220008000100 */
[----:B------:R0:W0:Y:S01]  /*0270*/  SYNCS.EXCH.64 URZ, [UR8+0x10], UR4 ;  /* 0x00001004083f75b2 */ /* 0x0000220008000100 */
[----:B------:R0:W0:Y:S01]  /*0280*/  SYNCS.EXCH.64 URZ, [UR8+0x28], UR6 ;  /* 0x00002806083f75b2 */ /* 0x0000220008000100 */
[----:B------:R-:W-:Y:S01]  /*0290*/  NOP ;  /* 0x0000000000007918 */ /* 0x000fe20000000000 */
.L_x_2:
[----:B------:R-:W-:Y:S01]  /*02a0*/  SHF.R.S32.HI R7, RZ, 0x1f, R94 ;  /* 0x0000001fff077819 */ /* 0x000fe2000001145e */
[----:B------:R-:W5:Y:S01]  /*02b0*/  SHFL.IDX PT, R0, R0, RZ, 0x1f ;  /* 0x00001fff00007589 */ /* 0x000f6200000e0000 */
[----:B0-----:R-:W0:Y:S01]  /*02c0*/  S2UR UR8, SR_CTAID.X ;  /* 0x00000000000879c3 */ /* 0x001e220000002500 */
[----:B------:R-:W-:Y:S02]  /*02d0*/  ELECT P0, URZ, PT ;  /* 0x00000000003f782f */ /* 0x000fe40003800000 */
[----:B------:R-:W-:Y:S01]  /*02e0*/  LEA.HI R7, R7, R94, RZ, 0x7 ;  /* 0x0000005e07077211 */ /* 0x000fe200078f38ff */
[----:B------:R-:W1:Y:S01]  /*02f0*/  S2R R4, SR_CTAID.Y ;  /* 0x0000000000047919 */ /* 0x000e620000002600 */
[----:B------:R-:W-:Y:S01]  /*0300*/  ULDC UR4, c[0x0][0x154] ;  /* 0x0000550000047ab9 */ /* 0x000fe20000000800 */
[----:B------:R-:W-:Y:S01]  /*0310*/  NOP ;  /* 0x0000000000007918 */ /* 0x000fe20000000000 */
[----:B------:R-:W-:Y:S01]  /*0320*/  LOP3.LUT R7, R7, 0xffffff80, RZ, 0xc0, !PT ;  /* 0xffffff8007077812 */ /* 0x000fe200078ec0ff */
[----:B------:R-:W-:Y:S01]  /*0330*/  NOP ;  /* 0x0000000000007918 */ /* 0x000fe20000000000 */
[----:B------:R-:W2:Y:S03]  /*0340*/  LDC R14, c[0x0][0x140] ;  /* 0x00005000ff0e7b82 */ /* 0x000ea60000000800 */
[----:B------:R-:W-:-:S05]  /*0350*/  IMAD.IADD R7, R94, 0x1, -R7 ;  /* 0x000000015e077824 */ /* 0x000fca00078e0a07 */
[----:B------:R-:W-:Y:S01]  /*0360*/  SHF.R.S32.HI R8, RZ, 0x1f, R7 ;  /* 0x0000001fff087819 */ /* 0x000fe20000011407 */
[----:B------:R-:W3:Y:S01]  /*0370*/  LDC R12, c[0x0][0x144] ;  /* 0x00005100ff0c7b82 */ /* 0x000ee20000000800 */
[----:B------:R-:W-:Y:S02]  /*0380*/  LOP3.LUT P2, RZ, R7, 0x7, RZ, 0xc0, !PT ;  /* 0x0000000707ff7812 */ /* 0x000fe4000784c0ff */
[----:B------:R-:W-:Y:S02]  /*0390*/  LEA.HI R8, R8, R7, RZ, 0x3 ;  /* 0x0000000708087211 */ /* 0x000fe400078f18ff */
[----:B-----5:R-:W-:Y:S02]  /*03a0*/  ISETP.NE.OR P0, PT, R0, RZ, !P0 ;  /* 0x000000ff0000720c */ /* 0x020fe40004705670 */
[--C-:B------:R-:W-:Y:S02]  /*03b0*/  SHF.R.S32.HI R0, RZ, 0x3, R8.reuse ;  /* 0x00000003ff007819 */ /* 0x100fe40000011408 */
[----:B------:R-:W-:-:S02]  /*03c0*/  SHF.R.S32.HI R9, RZ, 0x1f, R8 ;  /* 0x0000001fff097819 */ /* 0x000fc40000011408 */
[----:B------:R-:W-:Y:S02]  /*03d0*/  SHF.R.S32.HI R8, RZ, 0x1f, R5 ;  /* 0x0000001fff087819 */ /* 0x000fe40000011405 */
[----:B------:R-:W-:Y:S02]  /*03e0*/  LEA.HI R9, R9, R0, RZ, 0x2 ;  /* 0x0000000009097211 */ /* 0x000fe400078f10ff */
[----:B------:R-:W-:Y:S02]  /*03f0*/  LEA.HI R8, R8, R5, RZ, 0x2 ;  /* 0x0000000508087211 */ /* 0x000fe400078f10ff */
[----:B-1----:R-:W-:Y:S01]  /*0400*/  I2FP.F32.U32 R11, R4 ;  /* 0x00000004000b7245 */ /* 0x002fe20000201000 */
[----:B------:R-:W-:Y:S01]  /*0410*/  VOTEU.ALL UP0, P0 ;  /* 0x00000000003f7886 */ /* 0x000fe20000000000 */
[----:B------:R-:W-:Y:S01]  /*0420*/  LOP3.LUT R10, R8, 0x3ffffffc, RZ, 0xc0, !PT ;  /* 0x3ffffffc080a7812 */ /* 0x000fe200078ec0ff */
[----:B------:R-:W-:Y:S01]  /*0430*/  VOTEU.ALL UP1, P0 ;  /* 0x00000000003f7886 */ /* 0x000fe20000020000 */
[----:B------:R-:W-:Y:S01]  /*0440*/  LOP3.LUT R9, R9, 0xfffffffc, RZ, 0xc0, !PT ;  /* 0xfffffffc09097812 */ /* 0x000fe200078ec0ff */
[----:B------:R-:W-:Y:S01]  /*0450*/  FMUL R13, R11, UR4 ;  /* 0x000000040b0d7c20 */ /* 0x000fe20008400000 */
[----:B------:R-:W1:Y:S01]  /*0460*/  @!UP0 S2UR UR7, SR_CgaCtaId ;  /* 0x00000000000789c3 */ /* 0x000e620000008800 */
[----:B------:R-:W-:Y:S01]  /*0470*/  IMAD.IADD R11, R5, 0x1, -R10 ;  /* 0x00000001050b7824 */ /* 0x000fe200078e0a0a */
[----:B0-----:R-:W-:Y:S01]  /*0480*/  I2FP.F32.U32 R10, UR8 ;  /* 0x00000008000a7c45 */ /* 0x001fe20008201000 */
[----:B------:R-:W-:Y:S01]  /*0490*/  IMAD.IADD R8, R0, 0x1, -R9 ;  /* 0x0000000100087824 */ /* 0x000fe200078e0a09 */
[----:B------:R-:W-:Y:S01]  /*04a0*/  ULDC UR4, c[0x0][0x150] ;  /* 0x0000540000047ab9 */ /* 0x000fe20000000800 */
[----:B------:R-:W0:Y:S01]  /*04b0*/  F2I.U32.TRUNC.NTZ R13, R13 ;  /* 0x0000000d000d7305 */ /* 0x000e22000020f000 */
[----:B------:R-:W-:Y:S01]  /*04c0*/  SHF.R.S32.HI R0, RZ, 0x1f, R3 ;  /* 0x0000001fff007819 */ /* 0x000fe20000011403 */
[----:B------:R-:W-:Y:S01]  /*04d0*/  FMUL R10, R10, UR4 ;  /* 0x000000040a0a7c20 */ /* 0x000fe20008400000 */
[----:B------:R-:W5:Y:S01]  /*04e0*/  LDC R9, c[0x0][0x148] ;  /* 0x00005200ff097b82 */ /* 0x000f620000000800 */
[----:B------:R-:W-:Y:S01]  /*04f0*/  IMAD R8, R11, 0x4, R8 ;  /* 0x000000040b087824 */ /* 0x000fe200078e0208 */
[----:B------:R-:W-:Y:S01]  /*0500*/  LEA.HI R0, R0, R3, RZ, 0x2 ;  /* 0x0000000300007211 */ /* 0x000fe200078f10ff */
[----:B------:R-:W-:Y:S01]  /*0510*/  UMOV UR4, 0x20 ;  /* 0x0000002000047882 */ /* 0x000fe20000000000 */
[----:B------:R-:W-:Y:S01]  /*0520*/  @!UP0 UMOV UR6, 0x400 ;  /* 0x0000040000068882 */ /* 0x000fe20000000000 */
[----:B------:R-:W4:Y:S01]  /*0530*/  F2I.U32.TRUNC.NTZ R10, R10 ;  /* 0x0000000a000a7305 */ /* 0x000f22000020f000 */
[----:B------:R-:W-:Y:S01]  /*0540*/  LOP3.LUT R0, R0, 0xfffffffc, RZ, 0xc0, !PT ;  /* 0xfffffffc00007812 */ /* 0x000fe200078ec0ff */
[----:B------:R-:W-:Y:S01]  /*0550*/  IMAD.SHL.U32 R19, R8, 0x4, RZ ;  /* 0x0000000408137824 */ /* 0x000fe200078e00ff */
[----:B------:R-:W-:-:S04]  /*0560*/  @!UP0 UIADD3 UR4, -UR4, 0x100000, URZ ;  /* 0x0010000004048890 */ /* 0x000fc8000fffe13f */
[----:B------:R-:W-:Y:S02]  /*0570*/  @!UP0 USHF.L.U32 UR5, UR4, 0xb, URZ ;  /* 0x0000000b04058899 */ /* 0x000fe4000800063f */
[----:B------:R-:W-:Y:S01]  /*0580*/  @!UP0 USHF.L.U32 UR4, UR4, 0x1, URZ ;  /* 0x0000000104048899 */ /* 0x000fe2000800063f */
[----:B--2---:R-:W-:Y:S01]  /*0590*/  ISETP.EQ.U32.AND P3, PT, R14, 0x1, PT ;  /* 0x000000010e00780c */ /* 0x004fe20003f62070 */
[----:B------:R-:W-:Y:S01]  /*05a0*/  IMAD.IADD R3, R3, 0x1, -R0 ;  /* 0x0000000103037824 */ /* 0x000fe200078e0a00 */
[----:B------:R-:W-:Y:S01]  /*05b0*/  LOP3.LUT R19, R8, 0xc, R19, 0x78, !PT ;  /* 0x0000000c08137812 */ /* 0x000fe200078e7813 */
[----:B0-----:R-:W-:Y:S02]  /*05c0*/  IMAD.MOV R20, RZ, RZ, -R13 ;  /* 0x000000ffff147224 */ /* 0x001fe400078e0a0d */
[----:B------:R-:W-:Y:S01]  /*05d0*/  VIADD R8, R2, 0xffffffff ;  /* 0xffffffff02087836 */ /* 0x000fe20000000000 */
[----:B-1----:R-:W-:Y:S01]  /*05e0*/  @!UP0 ULEA UR6, UR7, UR6, 0x18 ;  /* 0x0000000607068291 */ /* 0x002fe2000f8ec03f */
[----:B------:R-:W-:Y:S01]  /*05f0*/  ISETP.NE.AND P1, PT, R3, 0x3, PT ;  /* 0x000000030300780c */ /* 0x000fe20003f25270 */
[----:B------:R-:W-:Y:S01]  /*0600*/  VOTEU.ALL UP0, P0 ;  /* 0x00000000003f7886 */ /* 0x000fe20000000000 */
[----:B------:R-:W-:Y:S01]  /*0610*/  ISETP.LT.U32.AND P0, PT, R19, 0x2, !P2 ;  /* 0x000000021300780c */ /* 0x000fe20005701070 */
[----:B----4-:R-:W-:Y:S01]  /*0620*/  IMAD.MOV R7, RZ, RZ, -R10 ;  /* 0x000000ffff077224 */ /* 0x010fe200078e0a0a */
[----:B------:R-:W-:-:S02]  /*0630*/  ISETP.EQ.OR P1, PT, R3, RZ, !P1 ;  /* 0x000000ff0300720c */ /* 0x000fc40004f22670 */
[----:B------:R-:W-:Y:S01]  /*0640*/  ISETP.GE.U32.AND P5, PT, R8, 0x2, PT ;  /* 0x000000020800780c */ /* 0x000fe20003fa6070 */
[----:B-----5:R-:W-:Y:S01]  /*0650*/  IMAD R0, R9, R20, R4 ;  /* 0x0000001409007224 */ /* 0x020fe200078e0204 */
[----:B------:R-:W-:Y:S01]  /*0660*/  ISETP.EQ.AND P1, PT, R2, RZ, P1 ;  /* 0x000000ff0200720c */ /* 0x000fe20000f22270 */
[----:B---3--:R-:W-:Y:S01]  /*0670*/  IMAD R7, R12, R7, UR8 ;  /* 0x000000080c077e24 */ /* 0x008fe2000f8e0207 */
[----:B------:R-:W-:Y:S01]  /*0680*/  ISETP.NE.AND P2, PT, R2, RZ, PT ;  /* 0x000000ff0200720c */ /* 0x000fe20003f45270 */
[----:B------:R-:W0:Y:S02]  /*0690*/  FENCE.VIEW.ASYNC.S ;  /* 0x00000000000073c6 */ /* 0x000e240000000000 */
[----:B0-----:R0:W1:Y:S01]  /*06a0*/  @!UP0 SYNCS.EXCH.64 URZ, [UR6+0x40], UR4 ;  /* 0x00004004063f85b2 */ /* 0x0010620008000100 */
[----:B------:R-:W-:Y:S02]  /*06b0*/  ISETP.NE.AND P4, PT, R0, R19, PT ;  /* 0x000000130000720c */ /* 0x000fe40003f85270 */
[----:B------:R-:W-:-:S02]  /*06c0*/  SEL R18, RZ, 0x1, !P1 ;  /* 0x00000001ff127807 */ /* 0x000fc40004800000 */
[----:B------:R-:W-:Y:S02]  /*06d0*/  ISETP.EQ.OR P4, PT, R7, RZ, !P4 ;  /* 0x000000ff0700720c */ /* 0x000fe40006782670 */
[----:B------:R-:W-:Y:S02]  /*06e0*/  LOP3.LUT R0, R94, 0x7f, RZ, 0xc0, !PT ;  /* 0x0000007f5e007812 */ /* 0x000fe400078ec0ff */
[----:B------:R-:W-:Y:S02]  /*06f0*/  PLOP3.LUT P0, PT, P0, P4, PT, 0x80, 0x0 ;  /* 0x000000000000781c */ /* 0x000fe40000709070 */
[----:B------:R-:W-:Y:S02]  /*0700*/  SEL R18, R18, 0x2, P5 ;  /* 0x0000000212127807 */ /* 0x000fe40002800000 */
[----:B------:R-:W-:Y:S01]  /*0710*/  P2R R102, PR, RZ, 0x1 ;  /* 0x00000001ff667803 */ /* 0x000fe20000000000 */
[----:B------:R0:W2:Y:S01]  /*0720*/  @!UP1 SYNCS.EXCH.64 URZ, [UR6+0x48], UR4 ;  /* 0x00004804063f95b2 */ /* 0x0000a20008000100 */
[----:B------:R-:W-:Y:S01]  /*0730*/  NOP ;  /* 0x0000000000007918 */ /* 0x000fe20000000000 */
[----:B------:R-:W-:Y:S06]  /*0740*/  @!P3 BRA `(.L_x_3) ;  /* 0x000000000008b947 */ /* 0x000fec0003800000 */
[----:B-12---:R-:W-:Y:S01]  /*0750*/  UCGABAR_ARV ;  /* 0x00000000000079c7 */ /* 0x006fe20008000000 */
[----:B------:R-:W-:Y:S05]  /*0760*/  BRA `(.L_x_4) ;  /* 0x0000000000047947 */ /* 0x000fea0003800000 */
.L_x_3:
[----:B-12---:R-:W-:Y:S01]  /*0770*/  NOP ;  /* 0x0000000000007918 */ /* 0x006fe20000000000 */
.L_x_4:
[----:B------:R-:W1:Y:S01]  /*0780*/  LDC R2, c[0x0][0x65c] ;  /* 0x00019700ff027b82 */ /* 0x000e620000000800 */
[----:B------:R-:W-:Y:S02]  /*0790*/  IMAD.U32 R10, RZ, RZ, UR8 ;  /* 0x00000008ff0a7e24 */ /* 0x000fe4000f8e00ff */
[----:B------:R-:W-:Y:S01]  /*07a0*/  IMAD.MOV.U32 R11, RZ, RZ, RZ ;  /* 0x000000ffff0b7224 */ /* 0x000fe200078e00ff */
[----:B-1----:R-:W-:-:S04]  /*07b0*/  ISETP.NE.AND P1, PT, R2, 0x1, PT ;  /* 0x000000010200780c */ /* 0x002fc80003f25270 */
[----:B------:R-:W-:-:S09]  /*07c0*/  P2R R5, PR, RZ, 0x2 ;  /* 0x00000002ff057803 */ /* 0x000fd20000000000 */
[----:B------:R-:W1:Y:S01]  /*07d0*/  @P1 LDC R17, c[0x0][0x10] ;  /* 0x00000400ff111b82 */ /* 0x000e620000000800 */
[----:B------:R-:W-:Y:S02]  /*07e0*/  @P1 IMAD.MOV.U32 R5, RZ, RZ, RZ ;  /* 0x000000ffff051224 */ /* 0x000fe400078e00ff */
[----:B------:R-:W-:-:S05]  /*07f0*/  @P1 IMAD.MOV.U32 R15, RZ, RZ, RZ ;  /* 0x000000ffff0f1224 */ /* 0x000fca00078e00ff */
[----:B------:R-:W2:Y:S01]  /*0800*/  @!P1 LDC R13, c[0x0][0xc] ;  /* 0x00000300ff0d9b82 */ /* 0x000ea20000000800 */
[----:B0-----:R-:W-:Y:S01]  /*0810*/  ULDC UR4, c[0x0][0xc] ;  /* 0x0000030000047ab9 */ /* 0x001fe20000000800 */
[----:B------:R-:W-:Y:S01]  /*0820*/  ULDC UR5, c[0x0][0x10] ;  /* 0x0000040000057ab9 */ /* 0x000fe20000000800 */
[----:B------:R-:W-:Y:S01]  /*0830*/  ULDC UR6, c[0x0][0x14] ;  /* 0x0000050000067ab9 */ /* 0x000fe20000000800 */
[----:B------:R-:W-:-:S04]  /*0840*/  UIMAD.WIDE.U32 UR4, UR4, UR5, URZ ;  /* 0x00000005040472a5 */ /* 0x000fc8000f8e003f */
[----:B------:R-:W-:Y:S02]  /*0850*/  UIMAD.WIDE.U32 UR36, UR4, UR6, URZ ;  /* 0x00000006042472a5 */ /* 0x000fe4000f8e003f */
[----:B------:R-:W-:-:S04]  /*0860*/  UIMAD UR42, UR5, UR6, URZ ;  /* 0x00000006052a72a4 */ /* 0x000fc8000f8e023f */
[----:B------:R-:W-:Y:S01]  /*0870*/  UIADD3 UR42, UR37, UR42, URZ ;  /* 0x0000002a252a7290 */ /* 0x000fe2000fffe03f */
[----:B-1----:R-:W-:-:S04]  /*0880*/  @P1 IMAD.WIDE.U32 R16, R17, UR8, R4 ;  /* 0x0000000811101c25 */ /* 0x002fc8000f8e0004 */
[----:B------:R-:W-:Y:S02]  /*0890*/  @P1 IMAD.IADD R17, R17, 0x1, R15 ;  /* 0x0000000111111824 */ /* 0x000fe400078e020f */
[----:B--2---:R-:W-:-:S04]  /*08a0*/  @!P1 IMAD.WIDE.U32 R10, R4, R13, R10 ;  /* 0x0000000d040a9225 */ /* 0x004fc800078e000a */
[----:B------:R-:W-:Y:S02]  /*08b0*/  @!P1 IMAD.MOV.U32 R16, RZ, RZ, R10 ;  /* 0x000000ffff109224 */ /* 0x000fe400078e000a */
[----:B------:R-:W-:Y:S01]  /*08c0*/  @!P1 IMAD.MOV.U32 R17, RZ, RZ, R11 ;  /* 0x000000ffff119224 */ /* 0x000fe200078e000b */
[----:B------:R-:W-:Y:S06]  /*08d0*/  @!P3 BRA `(.L_x_5) ;  /* 0x00000000000cb947 */ /* 0x000fec0003800000 */
[----:B------:R-:W-:Y:S01]  /*08e0*/  UCGABAR_WAIT ;  /* 0x0000000000007dc7 */ /* 0x000fe20008000000 */
[----:B------:R-:W-:Y:S01]  /*08f0*/  CCTL.IVALL ;  /* 0x00000000ff00798f */ /* 0x000fe20002000000 */
[----:B------:R-:W-:Y:S05]  /*0900*/  BRA `(.L_x_6) ;  /* 0x0000000000047947 */ /* 0x000fea0003800000 */
.L_x_5:
[----:B------:R-:W-:Y:S06]  /*0910*/  BAR.SYNC.DEFER_BLOCKING 0x0 ;  /* 0x0000000000007b1d */ /* 0x000fec0000010000 */
.L_x_6:
[----:B------:R-:W-:Y:S05]  /*0920*/  @!P2 BRA `(.L_x_7) ;  /* 0x0000005c0084a947 */ /* 0x000fea0003800000 */
[----:B------:R-:W-:-:S13]  /*0930*/  ISETP.GT.U32.AND P0, PT, R8, 0x1, PT ;  /* 0x000000010800780c */ /* 0x000fda0003f04070 */
[----:B------:R-:W-:Y:S05]  /*0940*/  @P0 EXIT ;  /* 0x000000000000094d */ /* 0x000fea0003800000 */
[----:B------:R-:W-:Y:S01]  /*0950*/  ULDC.64 UR4, c[0x0][0x650] ;  /* 0x0001940000047ab9 */ /* 0x000fe20000000a00 */
[----:B------:R-:W-:Y:S01]  /*0960*/  PRMT R3, RZ, 0x7610, R3 ;  /* 0x00007610ff037816 */ /* 0x000fe20000000003 */
[----:B------:R-:W-:Y:S01]  /*0970*/  IMAD.MOV.U32 R101, RZ, RZ, -0x1 ;  /* 0xffffffffff657424 */ /* 0x000fe200078e00ff */
[----:B------:R-:W-:Y:S01]  /*0980*/  ISETP.GE.U32.AND P0, PT, R16, UR4, PT ;  /* 0x0000000410007c0c */ /* 0x000fe2000bf06070 */
[----:B------:R-:W-:Y:S02]  /*0990*/  IMAD.MOV.U32 R100, RZ, RZ, -0x1 ;  /* 0xffffffffff647424 */ /* 0x000fe400078e00ff */
[----:B------:R-:W-:Y:S01]  /*09a0*/  IMAD.MOV.U32 R99, RZ, RZ, -0x1 ;  /* 0xffffffffff637424 */ /* 0x000fe200078e00ff */
[----:B------:R-:W-:-:S13]  /*09b0*/  ISETP.GE.U32.AND.EX P0, PT, R17, UR5, PT, P0 ;  /* 0x0000000511007c0c */ /* 0x000fda000bf06100 */
[----:B------:R-:W-:Y:S05]  /*09c0*/  @P0 BRA `(.L_x_8) ;  /* 0x0000000400280947 */ /* 0x000fea0003800000 */
[----:B------:R-:W0:Y:S01]  /*09d0*/  LDC.64 R22, c[0x0][0x628] ;  /* 0x00018a00ff167b82 */ /* 0x000e220000000a00 */
[----:B------:R-:W-:Y:S02]  /*09e0*/  IMAD.MOV.U32 R10, RZ, RZ, R16 ;  /* 0x000000ffff0a7224 */ /* 0x000fe400078e0010 */
[----:B------:R-:W-:-:S05]  /*09f0*/  IMAD.MOV.U32 R11, RZ, RZ, R17 ;  /* 0x000000ffff0b7224 */ /* 0x000fca00078e0011 */
[----:B------:R-:W1:Y:S08]  /*0a00*/  LDC R8, c[0x0][0x630] ;  /* 0x00018c00ff087b82 */ /* 0x000e700000000800 */
[----:B------:R-:W2:Y:S01]  /*0a10*/  LDC.64 R24, c[0x0][0x620] ;  /* 0x00018800ff187b82 */ /* 0x000ea20000000a00 */
[----:B0-----:R-:W-:-:S04]  /*0a20*/  ISETP.NE.U32.AND P0, PT, R22, RZ, PT ;  /* 0x000000ff1600720c */ /* 0x001fc80003f05070 */
[----:B------:R-:W-:-:S13]  /*0a30*/  ISETP.NE.AND.EX P0, PT, R23, RZ, PT, P0 ;  /* 0x000000ff1700720c */ /* 0x000fda0003f05300 */
[----:B-12---:R-:W-:Y:S05]  /*0a40*/  @!P0 BRA `(.L_x_9) ;  /* 0x0000000000288947 */ /* 0x006fea0003800000 */
[----:B------:R-:W0:Y:S02]  /*0a50*/  LDC R3, c[0x0][0x634] ;  /* 0x00018d00ff037b82 */ /* 0x000e240000000800 */
[----:B0-----:R-:W-:-:S05]  /*0a60*/  IADD3 R3, P0, R16, R3, RZ ;  /* 0x0000000310037210 */ /* 0x001fca0007f1e0ff */
[----:B------:R-:W-:-:S04]  /*0a70*/  IMAD.X R21, RZ, RZ, R17, P0 ;  /* 0x000000ffff157224 */ /* 0x000fc800000e0611 */
[----:B------:R-:W-:-:S04]  /*0a80*/  IMAD.WIDE.U32 R10, R21, R22, RZ ;  /* 0x00000016150a7225 */ /* 0x000fc800078e00ff */
[----:B------:R-:W-:-:S04]  /*0a90*/  IMAD.WIDE.U32 R12, P0, R3, R23, R10 ;  /* 0x00000017030c7225 */ /* 0x000fc8000780000a */
[----:B------:R-:W-:-:S04]  /*0aa0*/  IMAD.WIDE.U32 R10, R3, R22, RZ ;  /* 0x00000016030a7225 */ /* 0x000fc800078e00ff */
[----:B------:R-:W-:Y:S01]  /*0ab0*/  IMAD.X R15, RZ, RZ, RZ, P0 ;  /* 0x000000ffff0f7224 */ /* 0x000fe200000e06ff */
[----:B------:R-:W-:Y:S01]  /*0ac0*/  IADD3 RZ, P0, R11, R12, RZ ;  /* 0x0000000c0bff7210 */ /* 0x000fe20007f1e0ff */
[----:B------:R-:W-:-:S04]  /*0ad0*/  IMAD.MOV.U32 R14, RZ, RZ, R13 ;  /* 0x000000ffff0e7224 */ /* 0x000fc800078e000d */
[----:B------:R-:W-:-:S08]  /*0ae0*/  IMAD.WIDE.U32.X R10, R21, R23, R14, P0 ;  /* 0x00000017150a7225 */ /* 0x000fd000000e040e */
.L_x_9:
[----:B------:R-:W0:Y:S01]  /*0af0*/  LDC.64 R28, c[0x0][0x640] ;  /* 0x00019000ff1c7b82 */ /* 0x000e220000000a00 */
[-CC-:B------:R-:W-:Y:S01]  /*0b00*/  SHF.R.U64 R99, R10, R8.reuse, R11.reuse ;  /* 0x000000080a637219 */ /* 0x180fe2000000120b */
[----:B------:R-:W-:Y:S01]  /*0b10*/  IMAD.MOV.U32 R23, RZ, RZ, 0x1 ;  /* 0x00000001ff177424 */ /* 0x000fe200078e00ff */
[----:B------:R-:W-:Y:S02]  /*0b20*/  SHF.R.U32.HI R3, RZ, R8, R11 ;  /* 0x00000008ff037219 */ /* 0x000fe4000001160b */
[----:B------:R-:W-:-:S03]  /*0b30*/  IADD3 R5, P0, RZ, -R99, RZ ;  /* 0x80000063ff057210 */ /* 0x000fc60007f1e0ff */
[----:B------:R-:W1:Y:S02]  /*0b40*/  LDC R12, c[0x0][0x618] ;  /* 0x00018600ff0c7b82 */ /* 0x000e640000000800 */
[----:B------:R-:W-:Y:S02]  /*0b50*/  IMAD.X R3, RZ, RZ, ~R3, P0 ;  /* 0x000000ffff037224 */ /* 0x000fe400000e0e03 */
[----:B------:R-:W-:-:S04]  /*0b60*/  IMAD.WIDE.U32 R10, R5, R24, R16 ;  /* 0x00000018050a7225 */ /* 0x000fc800078e0010 */
[----:B------:R-:W2:Y:S01]  /*0b70*/  LDC R22, c[0x0][0x608] ;  /* 0x00018200ff167b82 */ /* 0x000ea20000000800 */
[----:B------:R-:W-:Y:S02]  /*0b80*/  IMAD R8, R3, R24, RZ ;  /* 0x0000001803087224 */ /* 0x000fe400078e02ff */
[----:B------:R-:W-:Y:S02]  /*0b90*/  IMAD.MOV.U32 R3, RZ, RZ, -0x1 ;  /* 0xffffffffff037424 */ /* 0x000fe400078e00ff */
[----:B------:R-:W-:-:S03]  /*0ba0*/  IMAD R5, R5, R25, R8 ;  /* 0x0000001905057224 */ /* 0x000fc600078e0208 */
[----:B------:R-:W3:Y:S01]  /*0bb0*/  LDC R26, c[0x0][0x658] ;  /* 0x00019600ff1a7b82 */ /* 0x000ee20000000800 */
[----:B------:R-:W-:Y:S01]  /*0bc0*/  IMAD.IADD R5, R11, 0x1, R5 ;  /* 0x000000010b057824 */ /* 0x000fe200078e0205 */
[----:B0-----:R-:W-:-:S04]  /*0bd0*/  ISETP.NE.U32.AND P0, PT, R28, RZ, PT ;  /* 0x000000ff1c00720c */ /* 0x001fc80003f05070 */
[----:B------:R-:W-:Y:S02]  /*0be0*/  ISETP.NE.AND.EX P0, PT, R29, RZ, PT, P0 ;  /* 0x000000ff1d00720c */ /* 0x000fe40003f05300 */
[----:B------:R-:W0:Y:S01]  /*0bf0*/  LDC R24, c[0x0][0x600] ;  /* 0x00018000ff187b82 */ /* 0x000e220000000800 */
[-CC-:B-1----:R-:W-:Y:S02]  /*0c00*/  SHF.R.U64 R14, R10, R12.reuse, R5.reuse ;  /* 0x0000000c0a0e7219 */ /* 0x182fe40000001205 */
[----:B------:R-:W-:-:S05]  /*0c10*/  SHF.R.U32.HI R5, RZ, R12, R5 ;  /* 0x0000000cff057219 */ /* 0x000fca0000011605 */
[----:B------:R-:W1:Y:S01]  /*0c20*/  LDC R15, c[0x0][0x648] ;  /* 0x00019200ff0f7b82 */ /* 0x000e620000000800 */
[-CC-:B--2---:R-:W-:Y:S02]  /*0c30*/  SHF.R.U64 R27, R14, R22.reuse, R5.reuse ;  /* 0x000000160e1b7219 */ /* 0x184fe40000001205 */
[----:B------:R-:W-:Y:S01]  /*0c40*/  SHF.R.U32.HI R5, RZ, R22, R5 ;  /* 0x00000016ff057219 */ /* 0x000fe20000011605 */
[----:B------:R-:W-:-:S04]  /*0c50*/  IMAD R22, R9, R20, R4 ;  /* 0x0000001409167224 */ /* 0x000fc800078e0204 */
[----:B------:R-:W2:Y:S01]  /*0c60*/  LDC R21, c[0x0][0x638] ;  /* 0x00018e00ff157b82 */ /* 0x000ea20000000800 */
[-CC-:B---3--:R-:W-:Y:S02]  /*0c70*/  SHF.R.U64 R20, R27, R26.reuse, R5.reuse ;  /* 0x0000001a1b147219 */ /* 0x188fe40000001205 */
[-C--:B------:R-:W-:Y:S02]  /*0c80*/  SHF.L.U32 R3, R3, R26.reuse, RZ ;  /* 0x0000001a03037219 */ /* 0x080fe400000006ff */
[----:B------:R-:W-:Y:S01]  /*0c90*/  SHF.R.U32.HI R5, RZ, R26, R5 ;  /* 0x0000001aff057219 */ /* 0x000fe20000011605 */
[----:B------:R-:W-:Y:S01]  /*0ca0*/  IMAD.MOV.U32 R4, RZ, RZ, R20 ;  /* 0x000000ffff047224 */ /* 0x000fe200078e0014 */
[----:B------:R-:W-:Y:S01]  /*0cb0*/  LOP3.LUT R12, RZ, R3, RZ, 0x33, !PT ;  /* 0x00000003ff0c7212 */ /* 0x000fe200078e33ff */
[----:B------:R-:W3:Y:S01]  /*0cc0*/  LDC R25, c[0x0][0x610] ;  /* 0x00018400ff197b82 */ /* 0x000ee20000000800 */
[----:B------:R-:W-:Y:S05]  /*0cd0*/  @!P0 BRA `(.L_x_10) ;  /* 0x0000000000288947 */ /* 0x000fea0003800000 */
[----:B------:R-:W4:Y:S02]  /*0ce0*/  LDC R3, c[0x0][0x64c] ;  /* 0x00019300ff037b82 */ /* 0x000f240000000800 */
[----:B----4-:R-:W-:-:S05]  /*0cf0*/  IADD3 R3, P0, R20, R3, RZ ;  /* 0x0000000314037210 */ /* 0x010fca0007f1e0ff */
        /* <DEDUP_REMOVED lines=8> */
.L_x_10:
[----:B-1----:R-:W-:Y:S01]  /*0d80*/  SHF.R.U64 R4, R4, R15, R5 ;  /* 0x0000000f04047219 */ /* 0x002fe20000001205 */
[----:B0-----:R-:W-:Y:S01]  /*0d90*/  VIADD R5, R24, 0xffffffff ;  /* 0xffffffff18057836 */ /* 0x001fe20000000000 */
[----:B------:R-:W-:Y:S02]  /*0da0*/  SHF.L.U32 R3, R23, R26, RZ ;  /* 0x0000001a17037219 */ /* 0x000fe400000006ff */
[----:B------:R-:W-:Y:S01]  /*0db0*/  LOP3.LUT R12, R27, R12, RZ, 0xc0, !PT ;  /* 0x0000000c1b0c7212 */ /* 0x000fe200078ec0ff */
[----:B------:R-:W-:Y:S01]  /*0dc0*/  IMAD.MOV R8, RZ, RZ, -R4 ;  /* 0x000000ffff087224 */ /* 0x000fe200078e0a04 */
[----:B------:R-:W-:-:S03]  /*0dd0*/  SEL R7, R7, R22, !P1 ;  /* 0x0000001607077207 */ /* 0x000fc60004800000 */
[----:B------:R-:W-:Y:S01]  /*0de0*/  IMAD R12, R3, R4, R12 ;  /* 0x00000004030c7224 */ /* 0x000fe200078e020c */
[----:B------:R-:W-:Y:S01]  /*0df0*/  LOP3.LUT R4, R14, R5, RZ, 0xc0, !PT ;  /* 0x000000050e047212 */ /* 0x000fe200078ec0ff */
[----:B--2---:R-:W-:Y:S02]  /*0e00*/  IMAD R3, R8, R21, R20 ;  /* 0x0000001508037224 */ /* 0x004fe400078e0214 */
[----:B---3--:R-:W-:Y:S02]  /*0e10*/  IMAD R7, R12, R25, R7 ;  /* 0x000000190c077224 */ /* 0x008fe400078e0207 */
[----:B------:R-:W-:Y:S02]  /*0e20*/  IMAD.MOV.U32 R5, RZ, RZ, 0x1 ;  /* 0x00000001ff057424 */ /* 0x000fe400078e00ff */
[----:B------:R-:W-:-:S03]  /*0e30*/  IMAD R4, R3, R24, R4 ;  /* 0x0000001803047224 */ /* 0x000fc600078e0204 */
[----:B------:R-:W-:Y:S02]  /*0e40*/  PRMT R3, R5, 0x7610, R3 ;  /* 0x0000761005037816 */ /* 0x000fe40000000003 */
[----:B------:R-:W-:Y:S02]  /*0e50*/  SEL R100, R4, R7, !P1 ;  /* 0x0000000704647207 */ /* 0x000fe40004800000 */
[----:B------:R-:W-:-:S07]  /*0e60*/  SEL R101, R7, R4, !P1 ;  /* 0x0000000407657207 */ /* 0x000fce0004800000 */
.L_x_8:
[----:B------:R-:W-:-:S08]  /*0e70*/  NOP ;  /* 0x0000000000007918 */ /* 0x000fd00000000000 */
[----:B------:R-:W0:Y:S02]  /*0e80*/  USETMAXREG.TRY_ALLOC.CTAPOOL UP0, 0xe8 ;  /* 0x000000e8000079c8 */ /* 0x000e240008000600 */
[----:B0-----:R-:W-:-:S13]  /*0e90*/  PLOP3.LUT P0, PT, PT, PT, UP0, 0x80, 0x0 ;  /* 0x000000000000781c */ /* 0x001fda0003f0f008 */
[----:B------:R-:W-:Y:S05]  /*0ea0*/  @!P0 BRA `(.L_x_8) ;  /* 0xfffffffc00f08947 */ /* 0x000fea000383ffff */
[----:B------:R-:W-:Y:S01]  /*0eb0*/  ULDC.64 UR4, c[0x0][0x598] ;  /* 0x0001660000047ab9 */ /* 0x000fe20000000a00 */
[----:B------:R-:W-:Y:S01]  /*0ec0*/  ULDC.64 UR38, c[0x0][0x208] ;  /* 0x0000820000267ab9 */ /* 0x000fe20000000a00 */
[----:B------:R-:W-:-:S04]  /*0ed0*/  ISETP.NE.U32.AND P0, PT, RZ, UR4, PT ;  /* 0x00000004ff007c0c */ /* 0x000fc8000bf05070 */
[----:B------:R-:W-:-:S13]  /*0ee0*/  ISETP.NE.AND.EX P0, PT, RZ, UR5, PT, P0 ;  /* 0x00000005ff007c0c */ /* 0x000fda000bf05300 */
[----:B------:R-:W-:Y:S05]  /*0ef0*/  @!P0 BRA `(.L_x_11) ;  /* 0x00000000001c8947 */ /* 0x000fea0003800000 */
[----:B------:R-:W0:Y:S02]  /*0f00*/  LDC.64 R4, c[0x0][0x598] ;  /* 0x00016600ff047b82 */ /* 0x000e240000000a00 */
[----:B0-----:R-:W2:Y:S02]  /*0f10*/  LDG.E.64 R4, desc[UR38][R4.64] ;  /* 0x0000002604047981 */ /* 0x001ea4000c1e1b00 */
[----:B--2---:R-:W-:-:S04]  /*0f20*/  ISETP.NE.U32.AND P0, PT, R4, RZ, PT ;  /* 0x000000ff0400720c */ /* 0x004fc80003f05070 */
[----:B------:R-:W-:-:S13]  /*0f30*/  ISETP.NE.AND.EX P0, PT, R5, RZ, PT, P0 ;  /* 0x000000ff0500720c */ /* 0x000fda0003f05300 */
[----:B------:R-:W-:Y:S05]  /*0f40*/  @!P0 BRA `(.L_x_11) ;  /* 0x0000000000088947 */ /* 0x000fea0003800000 */
[----:B------:R0:W5:Y:S01]  /*0f50*/  LD.E R88, desc[UR38][R4.64] ;  /* 0x0000002604587980 */ /* 0x000162000c101900 */
[----:B------:R-:W-:Y:S05]  /*0f60*/  BRA `(.L_x_12) ;  /* 0x0000000000247947 */ /* 0x000fea0003800000 */
.L_x_11:
[----:B------:R-:W-:Y:S02]  /*0f70*/  ULDC.64 UR4, c[0x0][0x588] ;  /* 0x0001620000047ab9 */ /* 0x000fe40000000a00 */
[----:B------:R-:W-:-:S04]  /*0f80*/  ISETP.NE.U32.AND P0, PT, RZ, UR4, PT ;  /* 0x00000004ff007c0c */ /* 0x000fc8000bf05070 */
[----:B------:R-:W-:-:S13]  /*0f90*/  ISETP.NE.AND.EX P0, PT, RZ, UR5, PT, P0 ;  /* 0x00000005ff007c0c */ /* 0x000fda000bf05300 */
[----:B------:R-:W-:Y:S05]  /*0fa0*/  @!P0 BRA `(.L_x_13) ;  /* 0x00000000000c8947 */ /* 0x000fea0003800000 */
[----:B------:R-:W0:Y:S02]  /*0fb0*/  LDC.64 R88, c[0x0][0x588] ;  /* 0x00016200ff587b82 */ /* 0x000e240000000a00 */
[----:B0-----:R1:W5:Y:S01]  /*0fc0*/  LDG.E R88, desc[UR38][R88.64] ;  /* 0x0000002658587981 */ /* 0x001362000c1e1900 */
[----:B------:R-:W-:Y:S05]  /*0fd0*/  BRA `(.L_x_12) ;  /* 0x0000000000087947 */ /* 0x000fea0003800000 */
.L_x_13:
[----:B------:R-:W-:Y:S02]  /*0fe0*/  ULDC UR4, c[0x0][0x580] ;  /* 0x0001600000047ab9 */ /* 0x000fe40000000800 */
[----:B------:R-:W-:-:S07]  /*0ff0*/  IMAD.U32 R88, RZ, RZ, UR4 ;  /* 0x00000004ff587e24 */ /* 0x000fce000f8e00ff */
.L_x_12:
[----:B------:R-:W-:Y:S02]  /*1000*/  ULDC.64 UR4, c[0x0][0x5a0] ;  /* 0x0001680000047ab9 */ /* 0x000fe40000000a00 */
[----:B------:R-:W-:-:S04]  /*1010*/  ISETP.NE.U32.AND P0, PT, RZ, UR4, PT ;  /* 0x00000004ff007c0c */ /* 0x000fc8000bf05070 */
[----:B------:R-:W-:-:S13]  /*1020*/  ISETP.NE.AND.EX P0, PT, RZ, UR5, PT, P0 ;  /* 0x00000005ff007c0c */ /* 0x000fda000bf05300 */
[----:B------:R-:W-:Y:S05]  /*1030*/  @!P0 BRA `(.L_x_14) ;  /* 0x00000000001c8947 */ /* 0x000fea0003800000 */
[----:B0-----:R-:W0:Y:S02]  /*1040*/  LDC.64 R4, c[0x0][0x5a0] ;  /* 0x00016800ff047b82 */ /* 0x001e240000000a00 */
[----:B0-----:R-:W2:Y:S02]  /*1050*/  LDG.E.64 R4, desc[UR38][R4.64] ;  /* 0x0000002604047981 */ /* 0x001ea4000c1e1b00 */
[----:B--2---:R-:W-:-:S04]  /*1060*/  ISETP.NE.U32.AND P0, PT, R4, RZ, PT ;  /* 0x000000ff0400720c */ /* 0x004fc80003f05070 */
[----:B------:R-:W-:-:S13]  /*1070*/  ISETP.NE.AND.EX P0, PT, R5, RZ, PT, P0 ;  /* 0x000000ff0500720c */ /* 0x000fda0003f05300 */
[----:B------:R-:W-:Y:S05]  /*1080*/  @!P0 BRA `(.L_x_14) ;  /* 0x0000000000088947 */ /* 0x000fea0003800000 */
[----:B-1----:R0:W5:Y:S01]  /*1090*/  LD.E R89, desc[UR38][R4.64] ;  /* 0x0000002604597980 */ /* 0x002162000c101900 */
[----:B------:R-:W-:Y:S05]  /*10a0*/  BRA `(.L_x_15) ;  /* 0x0000000000247947 */ /* 0x000fea0003800000 */
.L_x_14:
[----:B------:R-:W-:Y:S02]  /*10b0*/  ULDC.64 UR4, c[0x0][0x590] ;  /* 0x0001640000047ab9 */ /* 0x000fe40000000a00 */
[----:B------:R-:W-:-:S04]  /*10c0*/  ISETP.NE.U32.AND P0, PT, RZ, UR4, PT ;  /* 0x00000004ff007c0c */ /* 0x000fc8000bf05070 */
[----:B------:R-:W-:-:S13]  /*10d0*/  ISETP.NE.AND.EX P0, PT, RZ, UR5, PT, P0 ;  /* 0x00000005ff007c0c */ /* 0x000fda000bf05300 */
[----:B------:R-:W-:Y:S05]  /*10e0*/  @!P0 BRA `(.L_x_16) ;  /* 0x00000000000c8947 */ /* 0x000fea0003800000 */
[----:B0-----:R-:W1:Y:S02]  /*10f0*/  LDC.64 R4, c[0x0][0x590] ;  /* 0x00016400ff047b82 */ /* 0x001e640000000a00 */
[----:B-1----:R1:W5:Y:S01]  /*1100*/  LDG.E R89, desc[UR38][R4.64] ;  /* 0x0000002604597981 */ /* 0x002362000c1e1900 */
[----:B------:R-:W-:Y:S05]  /*1110*/  BRA `(.L_x_15) ;  /* 0x0000000000087947 */ /* 0x000fea0003800000 */
.L_x_16:
[----:B------:R-:W-:Y:S02]  /*1120*/  ULDC UR4, c[0x0][0x584] ;  /* 0x0001610000047ab9 */ /* 0x000fe40000000800 */
[----:B-1----:R-:W-:-:S07]  /*1130*/  IMAD.U32 R89, RZ, RZ, UR4 ;  /* 0x00000004ff597e24 */ /* 0x002fce000f8e00ff */
.L_x_15:
[----:B------:R-:W-:-:S13]  /*1140*/  LOP3.LUT P0, RZ, R3, 0xff, RZ, 0xc0, !PT ;  /* 0x000000ff03ff7812 */ /* 0x000fda000780c0ff */
[----:B------:R-:W-:Y:S05]  /*1150*/  @!P0 EXIT ;  /* 0x000000000000894d */ /* 0x000fea0003800000 */
[----:B------:R-:W2:Y:S01]  /*1160*/  LDC R92, c[0x0][0x658] ;  /* 0x00019600ff5c7b82 */ /* 0x000ea20000000800 */
[----:B------:R-:W-:Y:S01]  /*1170*/  ULDC.64 UR6, c[0x0][0x288] ;  /* 0x0000a20000067ab9 */ /* 0x000fe20000000a00 */
[----:B------:R-:W-:Y:S01]  /*1180*/  LOP3.LUT R6, R6, 0x1, RZ, 0xc0, !PT ;  /* 0x0000000106067812 */ /* 0x000fe200078ec0ff */
[----:B------:R-:W-:Y:S01]  /*1190*/  UIADD3 UR4, UR7, 0x1f, URZ ;  /* 0x0000001f07047890 */ /* 0x000fe2000fffe03f */
[----:B------:R-:W-:Y:S01]  /*11a0*/  SHF.R.U32.HI R3, RZ, 0x2, R94 ;  /* 0x00000002ff037819 */ /* 0x000fe2000001165e */
[----:B01----:R-:W-:Y:S01]  /*11b0*/  IMAD.MOV.U32 R5, RZ, RZ, -0x1 ;  /* 0xffffffffff057424 */ /* 0x003fe200078e00ff */
[----:B------:R-:W-:Y:S01]  /*11c0*/  SHF.R.U32.HI R0, RZ, 0x1, R0 ;  /* 0x00000001ff007819 */ /* 0x000fe20000011600 */
[----:B------:R-:W-:Y:S01]  /*11d0*/  USHF.R.S32.HI UR5, URZ, 0x1f, UR4 ;  /* 0x0000001f3f057899 */ /* 0x000fe20008011404 */
[----:B------:R-:W0:Y:S01]  /*11e0*/  LDC.64 R90, c[0x0][0x5c8] ;  /* 0x00017200ff5a7b82 */ /* 0x000e220000000a00 */
[----:B------:R-:W-:Y:S01]  /*11f0*/  IMAD.SHL.U32 R22, R6, 0x40, RZ ;  /* 0x0000004006167824 */ /* 0x000fe200078e00ff */
[----:B------:R-:W-:Y:S01]  /*1200*/  LOP3.LUT R3, R3, 0x7, RZ, 0xc0, !PT ;  /* 0x0000000703037812 */ /* 0x000fe200078ec0ff */
[----:B------:R-:W-:Y:S01]  /*1210*/  ULEA.HI UR5, UR5, UR4, URZ, 0x5 ;  /* 0x0000000405057291 */ /* 0x000fe2000f8f283f */
[----:B------:R-:W-:Y:S01]  /*1220*/  LOP3.LUT R0, R0, 0x30, RZ, 0xc0, !PT ;  /* 0x0000003000007812 */ /* 0x000fe200078ec0ff */
[----:B------:R-:W-:Y:S01]  /*1230*/  IMAD.MOV.U32 R7, RZ, RZ, 0x1 ;  /* 0x00000001ff077424 */ /* 0x000fe200078e00ff */
[--C-:B------:R-:W-:Y:S01]  /*1240*/  LOP3.LUT R22, R22, 0x40, R3.reuse, 0xe2, !PT ;  /* 0x0000004016167812 */ /* 0x100fe200078ee203 */
[----:B------:R-:W-:Y:S01]  /*1250*/  USHF.R.S32.HI UR43, URZ, 0x5, UR5 ;  /* 0x000000053f2b7899 */ /* 0x000fe20008011405 */
[----:B------:R-:W1:Y:S01]  /*1260*/  LDC R96, c[0x0][0x600] ;  /* 0x00018000ff607b82 */ /* 0x000e620000000800 */
[----:B------:R-:W-:Y:S01]  /*1270*/  IADD3 R3, RZ, -R0, -R3 ;  /* 0x80000000ff037210 */ /* 0x000fe20007ffe803 */
[----:B------:R-:W-:Y:S01]  /*1280*/  IMAD.U32 R4, RZ, RZ, UR6 ;  /* 0x00000006ff047e24 */ /* 0x000fe2000f8e00ff */
[C---:B------:R-:W-:Y:S01]  /*1290*/  LOP3.LUT R93, R94.reuse, 0x3, RZ, 0xc0, !PT ;  /* 0x000000035e5d7812 */ /* 0x040fe200078ec0ff */
[----:B------:R-:W-:Y:S01]  /*12a0*/  UISETP.LT.AND UP0, UPT, UR43, 0x1, UPT ;  /* 0x000000012b00788c */ /* 0x000fe2000bf01270 */
[----:B------:R-:W-:Y:S01]  /*12b0*/  LOP3.LUT R95, R94, 0x80, RZ, 0xc0, !PT ;  /* 0x000000805e5f7812 */ /* 0x000fe200078ec0ff */
[----:B------:R-:W-:Y:S01]  /*12c0*/  IMAD R3, R6, -0x40, R3 ;  /* 0xffffffc006037824 */ /* 0x000fe200078e0203 */
[----:B------:R-:W-:Y:S01]  /*12d0*/  ULDC UR4, c[0x0][0x284] ;  /* 0x0000a10000047ab9 */ /* 0x000fe20000000800 */
[----:B--2---:R-:W-:Y:S01]  /*12e0*/  SHF.L.U32 R5, R5, R92, RZ ;  /* 0x0000005c05057219 */ /* 0x004fe200000006ff */
[----:B------:R-:W-:Y:S01]  /*12f0*/  USEL UR44, UR43, 0x1, UP0 ;  /* 0x000000012b2c7887 */ /* 0x000fe20008000000 */
[----:B------:R-:W-:Y:S01]  /*1300*/  IMAD R93, R93, -0x2, R4 ;  /* 0xfffffffe5d5d7824 */ /* 0x000fe200078e0204 */
[----:B------:R-:W-:Y:S01]  /*1310*/  LOP3.LUT R22, R22, R0, RZ, 0xfc, !PT ;  /* 0x0000000016167212 */ /* 0x000fe200078efcff */
[----:B------:R-:W-:Y:S01]  /*1320*/  IMAD.SHL.U32 R94, R94, 0x2, RZ ;  /* 0x000000025e5e7824 */ /* 0x000fe200078e00ff */
[----:B------:R-:W-:Y:S01]  /*1330*/  SHF.L.U32 R92, R7, R92, RZ ;  /* 0x0000005c075c7219 */ /* 0x000fe200000006ff */
[----:B------:R-:W-:Y:S01]  /*1340*/  VIADD R98, R3, UR4 ;  /* 0x0000000403627c36 */ /* 0x000fe20008000000 */
[----:B------:R-:W-:Y:S01]  /*1350*/  LOP3.LUT R103, R18, 0x1, RZ, 0xfc, !PT ;  /* 0x0000000112677812 */ /* 0x000fe200078efcff */
[----:B------:R-:W-:Y:S01]  /*1360*/  IMAD.MOV.U32 R23, RZ, RZ, RZ ;  /* 0x000000ffff177224 */ /* 0x000fe200078e00ff */
[C---:B0-----:R-:W-:Y:S01]  /*1370*/  SHF.L.U64.HI R91, R90.reuse, 0x3, R91 ;  /* 0x000000035a5b7819 */ /* 0x041fe2000001025b */
[----:B------:R-:W-:Y:S01]  /*1380*/  IMAD.SHL.U32 R90, R90, 0x8, RZ ;  /* 0x000000085a5a7824 */ /* 0x000fe200078e00ff */
[----:B------:R-:W-:Y:S01]  /*1390*/  SHF.R.U32.HI R95, RZ, 0x7, R95 ;  /* 0x00000007ff5f7819 */ /* 0x000fe2000001165f */
[----:B------:R-:W-:Y:S01]  /*13a0*/  UIADD3 UR44, UR43, -UR44, URZ ;  /* 0x8000002c2b2c7290 */ /* 0x000fe2000fffe03f */
[----:B------:R-:W-:Y:S01]  /*13b0*/  LOP3.LUT R97, RZ, R5, RZ, 0x33, !PT ;  /* 0x00000005ff617212 */ /* 0x000fe200078e33ff */
[----:B------:R-:W-:Y:S01]  /*13c0*/  UMOV UR40, URZ ;  /* 0x0000003f00287c82 */ /* 0x000fe20008000000 */
[----:B------:R-:W-:Y:S01]  /*13d0*/  UMOV UR41, URZ ;  /* 0x0000003f00297c82 */ /* 0x000fe20008000000 */
[----:B-1----:R-:W-:-:S08]  /*13e0*/  VIADD R96, R96, 0xffffffff ;  /* 0xffffffff60607836 */ /* 0x002fd00000000000 */
.L_x_162:
[----:B0-----:R-:W0:Y:S01]  /*13f0*/  SHFL.IDX PT, R0, R95, RZ, 0x1f ;  /* 0x00001fff5f007589 */ /* 0x001e2200000e0000 */
[----:B-1----:R-:W1:Y:S01]  /*1400*/  S2UR UR7, SR_CgaCtaId ;  /* 0x00000000000779c3 */ /* 0x002e620000008800 */
[----:B------:R-:W-:Y:S01]  /*1410*/  UMOV UR6, 0x400 ;  /* 0x0000040000067882 */ /* 0x000fe20000000000 */
[----:B0-----:R-:W-:Y:S01]  /*1420*/  R2UR UR4, R0 ;  /* 0x00000000000472ca */ /* 0x001fe200000e0000 */
[----:B-1----:R-:W-:-:S12]  /*1430*/  ULEA UR6, UR7, UR6, 0x18 ;  /* 0x0000000607067291 */ /* 0x002fd8000f8ec03f */
[----:B------:R-:W-:-:S04]  /*1440*/  ULEA.HI UR5, UR4, UR4, URZ, 0x1 ;  /* 0x0000000404057291 */ /* 0x000fc8000f8f083f */
[----:B------:R-:W-:-:S04]  /*1450*/  ULOP3.LUT UR5, UR5, 0x7fffe, URZ, 0xc0, !UPT ;  /* 0x0007fffe05057892 */ /* 0x000fc8000f8ec03f */
[----:B------:R-:W-:-:S03]  /*1460*/  UIADD3 UR5, UR4, -UR5, URZ ;  /* 0x8000000504057290 */ /* 0x000fc6000fffe03f */
[----:B------:R-:W-:Y:S01]  /*1470*/  ULDC UR4, c[0x0][0x28c] ;  /* 0x0000a30000047ab9 */ /* 0x000fe20000000800 */
[----:B------:R-:W-:Y:S01]  /*1480*/  ULEA UR5, UR5, UR6, 0xd ;  /* 0x0000000605057291 */ /* 0x000fe2000f8e683f */
[----:B------:R-:W-:-:S03]  /*1490*/  ISETP.LT.AND P0, PT, RZ, UR4, PT ;  /* 0x00000004ff007c0c */ /* 0x000fc6000bf01270 */
[----:B------:R-:W-:-:S04]  /*14a0*/  UIADD3 UR5, UR5, 0x100, URZ ;  /* 0x0000010005057890 */ /* 0x000fc8000fffe03f */
[----:B------:R-:W-:-:S04]  /*14b0*/  USHF.R.U32.HI UR5, URZ, 0x4, UR5 ;  /* 0x000000043f057899 */ /* 0x000fc80008011605 */
[----:B------:R-:W-:-:S04]  /*14c0*/  ULOP3.LUT UR5, UR5, 0x3fff, URZ, 0xc0, !UPT ;  /* 0x00003fff05057892 */ /* 0x000fc8000f8ec03f */
[----:B------:R-:W-:Y:S01]  /*14d0*/  ULOP3.LUT UR45, UR5, 0x10000, URZ, 0xfc, !UPT ;  /* 0x00010000052d7892 */ /* 0x000fe2000f8efc3f */
[----:B---345:R-:W-:Y:S11]  /*14e0*/  @P0 BRA `(.L_x_17) ;  /* 0x0000000000400947 */ /* 0x038ff60003800000 */
[----:B------:R-:W-:Y:S01]  /*14f0*/  MOV R0, 0x0 ;  /* 0x0000000000007802 */ /* 0x000fe20000000f00 */
[----:B------:R-:W-:Y:S01]  /*1500*/  ULDC.64 UR4, c[0x4][0x68] ;  /* 0x01001a0000047ab9 */ /* 0x000fe20000000a00 */
[----:B------:R-:W-:Y:S01]  /*1510*/  ULDC.64 UR6, c[0x4][0x8] ;  /* 0x0100020000067ab9 */ /* 0x000fe20000000a00 */
[----:B------:R-:W-:Y:S01]  /*1520*/  IMAD.U32 R4, RZ, RZ, UR4 ;  /* 0x00000004ff047e24 */ /* 0x000fe2000f8e00ff */
[----:B------:R0:W1:Y:S01]  /*1530*/  LDC.64 R14, c[0x4][R0] ;  /* 0x01000000000e7b82 */ /* 0x0000620000000a00 */
[----:B------:R-:W-:Y:S01]  /*1540*/  IMAD.U32 R5, RZ, RZ, UR5 ;  /* 0x00000005ff057e24 */ /* 0x000fe2000f8e00ff */
[----:B------:R-:W-:Y:S01]  /*1550*/  ULDC.64 UR4, c[0x4][0x70] ;  /* 0x01001c0000047ab9 */ /* 0x000fe20000000a00 */
[----:B------:R-:W-:Y:S02]  /*1560*/  IMAD.U32 R10, RZ, RZ, UR6 ;  /* 0x00000006ff0a7e24 */ /* 0x000fe4000f8e00ff */
[----:B------:R-:W-:Y:S02]  /*1570*/  IMAD.U32 R6, RZ, RZ, UR4 ;  /* 0x00000004ff067e24 */ /* 0x000fe4000f8e00ff */
[----:B------:R-:W-:-:S02]  /*1580*/  IMAD.U32 R7, RZ, RZ, UR5 ;  /* 0x00000005ff077e24 */ /* 0x000fc4000f8e00ff */
[----:B------:R-:W-:Y:S02]  /*1590*/  IMAD.U32 R11, RZ, RZ, UR7 ;  /* 0x00000007ff0b7e24 */ /* 0x000fe4000f8e00ff */
[----:B------:R-:W-:Y:S02]  /*15a0*/  IMAD.MOV.U32 R8, RZ, RZ, 0x1e1 ;  /* 0x000001e1ff087424 */ /* 0x000fe400078e00ff */
[----:B------:R-:W-:Y:S02]  /*15b0*/  IMAD.MOV.U32 R12, RZ, RZ, 0x1 ;  /* 0x00000001ff0c7424 */ /* 0x000fe400078e00ff */
[----:B0-----:R-:W-:-:S07]  /*15c0*/  IMAD.MOV.U32 R13, RZ, RZ, RZ ;  /* 0x000000ffff0d7224 */ /* 0x001fce00078e00ff */
[----:B------:R-:W-:-:S07]  /*15d0*/  LEPC R20, `(.L_x_17) ;  /* 0x000000001014794e */ /* 0x000fce0000000000 */
[----:B-1---5:R-:W-:Y:S05]  /*15e0*/  CALL.ABS.NOINC R14 ;  /* 0x000000000e007343 */ /* 0x022fea0003c00000 */
.L_x_17:
[----:B------:R-:W-:-:S13]  /*15f0*/  ISETP.NE.AND P0, PT, R103, 0x3, PT ;  /* 0x000000036700780c */ /* 0x000fda0003f05270 */
[----:B------:R-:W-:Y:S05]  /*1600*/  @!P0 BRA `(.L_x_18) ;  /* 0x0000000000048947 */ /* 0x000fea0003800000 */
[----:B------:R-:W-:Y:S01]  /*1610*/  BPT.TRAP 0x1 ;  /* 0x000000040000795c */ /* 0x000fe20000300000 */
.L_x_18:
[----:B------:R-:W0:Y:S01]  /*1620*/  S2UR UR5, SR_CgaCtaId ;  /* 0x00000000000579c3 */ /* 0x000e220000008800 */
[----:B------:R-:W-:Y:S01]  /*1630*/  UMOV UR4, 0x400 ;  /* 0x0000040000047882 */ /* 0x000fe20000000000 */
[----:B------:R-:W-:Y:S02]  /*1640*/  IMAD.U32 R0, RZ, RZ, UR40 ;  /* 0x00000028ff007e24 */ /* 0x000fe4000f8e00ff */
[----:B------:R-:W-:-:S03]  /*1650*/  IMAD.U32 R3, RZ, RZ, UR41 ;  /* 0x00000029ff037e24 */ /* 0x000fc6000f8e00ff */
[----:B------:R-:W-:Y:S01]  /*1660*/  SHF.L.U32 R0, R0, 0x1f, RZ ;  /* 0x0000001f00007819 */ /* 0x000fe200000006ff */
[----:B0-----:R-:W-:-:S06]  /*1670*/  ULEA UR4, UR5, UR4, 0x18 ;  /* 0x0000000405047291 */ /* 0x001fcc000f8ec03f */
[----:B------:R-:W-:-:S04]  /*1680*/  IMAD.U32 R6, RZ, RZ, UR4 ;  /* 0x00000004ff067e24 */ /* 0x000fc8000f8e00ff */
[----:B------:R-:W-:-:S04]  /*1690*/  IMAD R3, R3, 0x8, R6 ;  /* 0x0000000803037824 */ /* 0x000fc800078e0206 */
[----:B------:R0:W1:Y:S01]  /*16a0*/  SYNCS.PHASECHK.TRANS64.TRYWAIT P1, [R3+URZ], R0 ;  /* 0x00000000030075a7 */ /* 0x000062000802017f */
[----:B------:R-:W-:Y:S05]  /*16b0*/  @!P0 BRA `(.L_x_19) ;  /* 0x0000000000048947 */ /* 0x000fea0003800000 */
[----:B------:R-:W-:Y:S01]  /*16c0*/  BPT.TRAP 0x1 ;  /* 0x000000040000795c */ /* 0x000fe20000300000 */
.L_x_19:
[----:B------:R-:W-:-:S05]  /*16d0*/  IMAD.U32 R4, RZ, RZ, UR44 ;  /* 0x0000002cff047e24 */ /* 0x000fca000f8e00ff */
[----:B------:R-:W-:Y:S01]  /*16e0*/  ISETP.GE.AND P2, PT, R4, 0x1, PT ;  /* 0x000000010400780c */ /* 0x000fe20003f46270 */
[----:B-1----:R-:W-:-:S12]  /*16f0*/  @P1 BRA `(.L_x_20) ;  /* 0x0000000000081947 */ /* 0x002fd80003800000 */
[----:B------:R-:W1:Y:S02]  /*1700*/  SYNCS.PHASECHK.TRANS64.TRYWAIT P1, [R3+URZ], R0 ;  /* 0x00000000030075a7 */ /* 0x000e64000802017f */
[----:B-1----:R-:W-:Y:S05]  /*1710*/  @!P1 BRA `(.L_x_21) ;  /* 0x0000006400309947 */ /* 0x002fea0003800000 */
.L_x_20:
[----:B------:R-:W-:Y:S05]  /*1720*/  WARPSYNC.ALL ;  /* 0x0000000000007948 */ /* 0x000fea0003800000 */
[----:B------:R-:W-:Y:S01]  /*1730*/  R2UR UR4, R6 ;  /* 0x00000000060472ca */ /* 0x000fe200000e0000 */
[----:B------:R-:W-:Y:S01]  /*1740*/  ULEA UR5, UR41, UR45, 0xa ;  /* 0x0000002d29057291 */ /* 0x000fe2000f8e503f */
[----:B------:R-:W-:Y:S01]  /*1750*/  WARPGROUP.ARRIVE ;  /* 0x00000000000079c5 */ /* 0x000fe20000000000 */
[----:B------:R-:W-:Y:S01]  /*1760*/  UMOV UR9, 0x40000040 ;  /* 0x4000004000097882 */ /* 0x000fe20000000000 */
[----:B------:R-:W-:-:S04]  /*1770*/  UMOV UR11, 0x40000040 ;  /* 0x40000040000b7882 */ /* 0x000fc80000000000 */
[----:B------:R-:W-:-:S05]  /*1780*/  UMOV UR8, UR5 ;  /* 0x0000000500087c82 */ /* 0x000fca0008000000 */
[----:B------:R-:W-:-:S04]  /*1790*/  UIADD3 UR4, UR4, 0xc100, URZ ;  /* 0x0000c10004047890 */ /* 0x000fc8000fffe03f */
[----:B------:R-:W-:-:S04]  /*17a0*/  USHF.R.U32.HI UR4, URZ, 0x4, UR4 ;  /* 0x000000043f047899 */ /* 0x000fc80008011604 */
[----:B------:R-:W-:-:S04]  /*17b0*/  ULOP3.LUT UR4, UR4, 0x3fff, URZ, 0xc0, !UPT ;  /* 0x00003fff04047892 */ /* 0x000fc8000f8ec03f */
[----:B------:R-:W-:-:S04]  /*17c0*/  ULOP3.LUT UR4, UR4, 0x10000, URZ, 0xfc, !UPT ;  /* 0x0001000004047892 */ /* 0x000fc8000f8efc3f */
[----:B------:R-:W-:-:S07]  /*17d0*/  ULEA UR6, UR41, UR4, 0xa ;  /* 0x0000000429067291 */ /* 0x000fce000f8e503f */
[----:B------:R-:W-:Y:S02]  /*17e0*/  UMOV UR10, UR6 ;  /* 0x00000006000a7c82 */ /* 0x000fe40008000000 */
[----:B------:R-:W-:Y:S01]  /*17f0*/  HGMMA.64x128x8.F32.TF32 R24, gdesc[UR8], RZ, !UPT, gsb0 ;  /* 0x05e00000081879f0 */ /* 0x000fe2000c0028ff */
[----:B------:R-:W-:Y:S02]  /*1800*/  UIADD3 UR8, UR5, 0x2, URZ ;  /* 0x0000000205087890 */ /* 0x000fe4000fffe03f */
[----:B------:R-:W-:Y:S01]  /*1810*/  UIADD3 UR10, UR6, 0x2, URZ ;  /* 0x00000002060a7890 */ /* 0x000fe2000fffe03f */
[----:B------:R-:W-:Y:S01]  /*1820*/  UMOV UR9, 0x40000040 ;  /* 0x4000004000097882 */ /* 0x000fe20000000000 */
[----:B------:R-:W-:Y:S01]  /*1830*/  UMOV UR11, 0x40000040 ;  /* 0x40000040000b7882 */ /* 0x000fe20000000000 */
[----:B------:R-:W-:Y:S02]  /*1840*/  WARPGROUP.DEPBAR.LE gsb0, 0x0 ;  /* 0x00008000000079c5 */ /* 0x000fe40000010000 */
[----:B------:R-:W-:-:S06]  /*1850*/  WARPGROUP.ARRIVE ;  /* 0x00000000000079c5 */ /* 0x000fcc0000000000 */
[----:B------:R-:W-:Y:S01]  /*1860*/  HGMMA.64x128x8.F32.TF32 R24, gdesc[UR8], R24, gsb0 ;  /* 0x05e00000081879f0 */ /* 0x000fe20008002818 */
        /* <DEDUP_REMOVED lines=13> */
[----:B------:R-:W-:Y:S03]  /*1940*/  HGMMA.64x128x8.F32.TF32 R24, gdesc[UR8], R24, gsb0 ;  /* 0x05e00000081879f0 */ /* 0x000fe60008002818 */
[----:B------:R-:W-:Y:S02]  /*1950*/  WARPGROUP.DEPBAR.LE gsb0, 0x0 ;  /* 0x00008000000079c5 */ /* 0x000fe40000010000 */
[----:B------:R-:W-:Y:S05]  /*1960*/  @!P2 BRA `(.L_x_22) ;  /* 0x000000040028a947 */ /* 0x000fea0003800000 */
[----:B------:R-:W-:Y:S01]  /*1970*/  UIADD3 UR5, UR41, 0x1, URZ ;  /* 0x0000000129057890 */ /* 0x000fe2000fffe03f */
[----:B01----:R-:W-:Y:S02]  /*1980*/  IMAD.U32 R0, RZ, RZ, UR44 ;  /* 0x0000002cff007e24 */ /* 0x003fe4000f8e00ff */
[----:B------:R-:W-:Y:S01]  /*1990*/  IMAD.U32 R3, RZ, RZ, UR41 ;  /* 0x00000029ff037e24 */ /* 0x000fe2000f8e00ff */
[----:B------:R-:W-:-:S04]  /*19a0*/  UISETP.NE.AND UP0, UPT, UR5, 0x3, UPT ;  /* 0x000000030500788c */ /* 0x000fc8000bf05270 */
[----:B------:R-:W-:Y:S02]  /*19b0*/  USEL UR6, URZ, 0x1, UP0 ;  /* 0x000000013f067887 */ /* 0x000fe40008000000 */
[----:B------:R-:W-:Y:S02]  /*19c0*/  USEL UR5, UR5, URZ, UP0 ;  /* 0x0000003f05057287 */ /* 0x000fe40008000000 */
[----:B------:R-:W-:-:S06]  /*19d0*/  ULOP3.LUT UR6, UR40, UR6, URZ, 0x3c, !UPT ;  /* 0x0000000628067292 */ /* 0x000fcc000f8e3c3f */
[----:B------:R-:W-:-:S07]  /*19e0*/  IMAD.U32 R7, RZ, RZ, UR6 ;  /* 0x00000006ff077e24 */ /* 0x000fce000f8e00ff */
.L_x_29:
[----:B------:R-:W-:Y:S05]  /*19f0*/  @!P0 BRA `(.L_x_23) ;  /* 0x0000000000048947 */ /* 0x000fea0003800000 */
[----:B------:R-:W-:Y:S01]  /*1a00*/  BPT.TRAP 0x1 ;  /* 0x000000040000795c */ /* 0x000fe20000300000 */
.L_x_23:
[----:B------:R-:W0:Y:S01]  /*1a10*/  S2UR UR7, SR_CgaCtaId ;  /* 0x00000000000779c3 */ /* 0x000e220000008800 */
[----:B------:R-:W-:Y:S01]  /*1a20*/  UMOV UR6, 0x400 ;  /* 0x0000040000067882 */ /* 0x000fe20000000000 */
[----:B------:R-:W-:Y:S01]  /*1a30*/  IMAD.U32 R5, RZ, RZ, UR5 ;  /* 0x00000005ff057e24 */ /* 0x000fe2000f8e00ff */
[----:B------:R-:W-:Y:S01]  /*1a40*/  SHF.L.U32 R4, R7, 0x1f, RZ ;  /* 0x0000001f07047819 */ /* 0x000fe200000006ff */
[----:B0-----:R-:W-:-:S06]  /*1a50*/  ULEA UR6, UR7, UR6, 0x18 ;  /* 0x0000000607067291 */ /* 0x001fcc000f8ec03f */
[----:B------:R-:W-:-:S04]  /*1a60*/  IMAD.U32 R6, RZ, RZ, UR6 ;  /* 0x00000006ff067e24 */ /* 0x000fc8000f8e00ff */
[----:B------:R-:W-:-:S04]  /*1a70*/  IMAD R5, R5, 0x8, R6 ;  /* 0x0000000805057824 */ /* 0x000fc800078e0206 */
[----:B------:R0:W1:Y:S01]  /*1a80*/  SYNCS.PHASECHK.TRANS64.TRYWAIT P1, [R5+URZ], R4 ;  /* 0x00000004050075a7 */ /* 0x000062000802017f */
[----:B------:R-:W-:Y:S05]  /*1a90*/  @!P0 BRA `(.L_x_24) ;  /* 0x0000000000048947 */ /* 0x000fea0003800000 */
[----:B------:R-:W-:Y:S01]  /*1aa0*/  BPT.TRAP 0x1 ;  /* 0x000000040000795c */ /* 0x000fe20000300000 */
.L_x_24:
[----:B-1----:R-:W-:Y:S05]  /*1ab0*/  @P1 BRA `(.L_x_25) ;  /* 0x0000000000081947 */ /* 0x002fea0003800000 */
[----:B------:R-:W1:Y:S02]  /*1ac0*/  SYNCS.PHASECHK.TRANS64.TRYWAIT P1, [R5+URZ], R4 ;  /* 0x00000004050075a7 */ /* 0x000e64000802017f */
[----:B-1----:R-:W-:Y:S05]  /*1ad0*/  @!P1 BRA `(.L_x_26) ;  /* 0x0000006000549947 */ /* 0x002fea0003800000 */
.L_x_25:
[----:B------:R-:W-:Y:S01]  /*1ae0*/  ULEA UR6, UR5, UR45, 0xa ;  /* 0x0000002d05067291 */ /* 0x000fe2000f8e503f */
[----:B------:R-:W-:Y:S01]  /*1af0*/  WARPGROUP.ARRIVE ;  /* 0x00000000000079c5 */ /* 0x000fe20000000000 */
[----:B------:R-:W-:Y:S01]  /*1b00*/  ULEA UR7, UR5, UR4, 0xa ;  /* 0x0000000405077291 */ /* 0x000fe2000f8e503f */
[----:B------:R-:W-:Y:S01]  /*1b10*/  UMOV UR9, 0x40000040 ;  /* 0x4000004000097882 */ /* 0x000fe20000000000 */
[----:B------:R-:W-:-:S03]  /*1b20*/  UMOV UR11, 0x40000040 ;  /* 0x40000040000b7882 */ /* 0x000fc60000000000 */
[----:B------:R-:W-:Y:S02]  /*1b30*/  UMOV UR8, UR6 ;  /* 0x0000000600087c82 */ /* 0x000fe40008000000 */
[----:B------:R-:W-:Y:S02]  /*1b40*/  UMOV UR10, UR7 ;  /* 0x00000007000a7c82 */ /* 0x000fe40008000000 */
[----:B------:R-:W-:Y:S01]  /*1b50*/  HGMMA.64x128x8.F32.TF32 R24, gdesc[UR8], R24, gsb0 ;  /* 0x05e00000081879f0 */ /* 0x000fe20008002818 */
[----:B------:R-:W-:Y:S02]  /*1b60*/  UIADD3 UR8, UR6, 0x2, URZ ;  /* 0x0000000206087890 */ /* 0x000fe4000fffe03f */
[----:B------:R-:W-:Y:S01]  /*1b70*/  UIADD3 UR10, UR7, 0x2, URZ ;  /* 0x00000002070a7890 */ /* 0x000fe2000fffe03f */
[----:B------:R-:W-:Y:S01]  /*1b80*/  UMOV UR9, 0x40000040 ;  /* 0x4000004000097882 */ /* 0x000fe20000000000 */
[----:B------:R-:W-:Y:S01]  /*1b90*/  UMOV UR11, 0x40000040 ;  /* 0x40000040000b7882 */ /* 0x000fe20000000000 */
[----:B------:R-:W-:-:S02]  /*1ba0*/  WARPGROUP.DEPBAR.LE gsb0, 0x0 ;  /* 0x00008000000079c5 */ /* 0x000fc40000010000 */
        /* <DEDUP_REMOVED lines=18> */
[----:B------:R-:W-:Y:S01]  /*1cd0*/  BPT.TRAP 0x1 ;  /* 0x000000040000795c */ /* 0x000fe20000300000 */
.L_x_27:
[----:B------:R-:W-:-:S13]  /*1ce0*/  ISETP.NE.AND P1, PT, R102, RZ, PT ;  /* 0x000000ff6600720c */ /* 0x000fda0003f25270 */
[----:B01----:R-:W-:-:S04]  /*1cf0*/  @P1 IMAD R4, R3, 0x8, R6 ;  /* 0x0000000803041824 */ /* 0x003fc800078e0206 */
[----:B------:R-:W-:-:S05]  /*1d00*/  @P1 VIADD R4, R4, 0x18 ;  /* 0x0000001804041836 */ /* 0x000fca0000000000 */
[----:B------:R-:W-:-:S04]  /*1d10*/  @P1 PRMT R4, R19, 0x654, R4 ;  /* 0x0000065413041816 */ /* 0x000fc80000000004 */
[----:B------:R0:W-:Y:S01]  /*1d20*/  @P1 SYNCS.ARRIVE.TRANS64.RED.A1T0 RZ, [R4+URZ], RZ ;  /* 0x000000ff04ff19a7 */ /* 0x0001e2000810043f */
[----:B------:R-:W-:-:S13]  /*1d30*/  ISETP.GT.U32.AND P1, PT, R18, 0x1, PT ;  /* 0x000000011200780c */ /* 0x000fda0003f24070 */
[----:B0-----:R-:W-:Y:S05]  /*1d40*/  @P1 BRA `(.L_x_28) ;  /* 0x0000000000041947 */ /* 0x001fea0003800000 */
[----:B------:R-:W-:Y:S01]  /*1d50*/  BPT.TRAP 0x1 ;  /* 0x000000040000795c */ /* 0x000fe20000300000 */
.L_x_28:
[----:B------:R-:W-:Y:S01]  /*1d60*/  UIADD3 UR5, UR5, 0x1, URZ ;  /* 0x0000000105057890 */ /* 0x000fe2000fffe03f */
[C---:B------:R-:W-:Y:S01]  /*1d70*/  ISETP.GT.AND P2, PT, R0.reuse, 0x1, PT ;  /* 0x000000010000780c */ /* 0x040fe20003f44270 */
[----:B------:R-:W-:Y:S02]  /*1d80*/  VIADD R3, R3, 0x1 ;  /* 0x0000000103037836 */ /* 0x000fe40000000000 */
[----:B------:R-:W-:Y:S01]  /*1d90*/  UISETP.NE.AND UP0, UPT, UR5, 0x3, UPT ;  /* 0x000000030500788c */ /* 0x000fe2000bf05270 */
[----:B------:R-:W-:Y:S02]  /*1da0*/  VIADD R0, R0, 0xffffffff ;  /* 0xffffffff00007836 */ /* 0x000fe40000000000 */
[C---:B------:R-:W-:Y:S01]  /*1db0*/  ISETP.NE.AND P1, PT, R3.reuse, 0x3, PT ;  /* 0x000000030300780c */ /* 0x040fe20003f25270 */
[----:B------:R-:W-:Y:S02]  /*1dc0*/  USEL UR6, URZ, 0x1, UP0 ;  /* 0x000000013f067887 */ /* 0x000fe40008000000 */
[----:B------:R-:W-:Y:S01]  /*1dd0*/  USEL UR5, UR5, URZ, UP0 ;  /* 0x0000003f05057287 */ /* 0x000fe20008000000 */
[----:B------:R-:W-:-:S03]  /*1de0*/  SEL R3, R3, RZ, P1 ;  /* 0x000000ff03037207 */ /* 0x000fc60000800000 */
[----:B------:R-:W-:Y:S01]  /*1df0*/  LOP3.LUT R7, R7, UR6, RZ, 0x3c, !PT ;  /* 0x0000000607077c12 */ /* 0x000fe2000f8e3cff */
[----:B------:R-:W-:Y:S07]  /*1e00*/  @P2 BRA `(.L_x_29) ;  /* 0xfffffff800f82947 */ /* 0x000fee000383ffff */
.L_x_22:
[----:B01----:R-:W0:Y:S02]  /*1e10*/  LDC R0, c[0x0][0x28c] ;  /* 0x0000a300ff007b82 */ /* 0x003e240000000800 */
[----:B0-----:R-:W-:-:S13]  /*1e20*/  ISETP.GE.AND P1, PT, R0, 0x1, PT ;  /* 0x000000010000780c */ /* 0x001fda0003f26270 */
[----:B------:R-:W-:Y:S05]  /*1e30*/  @!P1 BRA `(.L_x_30) ;  /* 0x0000000000449947 */ /* 0x000fea0003800000 */
[----:B------:R-:W-:Y:S05]  /*1e40*/  @!P0 BRA `(.L_x_31) ;  /* 0x0000000000048947 */ /* 0x000fea0003800000 */
[----:B------:R-:W-:Y:S01]  /*1e50*/  BPT.TRAP 0x1 ;  /* 0x000000040000795c */ /* 0x000fe20000300000 */
.L_x_31:
[----:B------:R-:W-:-:S13]  /*1e60*/  ISETP.NE.AND P0, PT, R102, RZ, PT ;  /* 0x000000ff6600720c */ /* 0x000fda0003f05270 */
[----:B------:R-:W-:-:S05]  /*1e70*/  VOTEU.ANY UP0, P0 ;  /* 0x00000000003f7886 */ /* 0x000fca0000000100 */
[----:B------:R-:W-:-:S06]  /*1e80*/  @UP0 UIADD3 UR4, UR44, UR41, URZ ;  /* 0x000000292c040290 */ /* 0x000fcc000fffe03f */
[----:B------:R-:W-:Y:S02]  /*1e90*/  IMAD.U32 R4, RZ, RZ, UR4 ;  /* 0x00000004ff047e24 */ /* 0x000fe4000f8e00ff */
[----:B------:R-:W-:Y:S02]  /*1ea0*/  IMAD.U32 R3, RZ, RZ, UR4 ;  /* 0x00000004ff037e24 */ /* 0x000fe4000f8e00ff */
[----:B------:R-:W-:-:S05]  /*1eb0*/  @P0 IMAD.WIDE.U32 R4, R4, -0x55555555, RZ ;  /* 0xaaaaaaab04040825 */ /* 0x000fca00078e00ff */
[----:B------:R-:W-:-:S05]  /*1ec0*/  @P0 SHF.R.U32.HI R0, RZ, 0x1, R5 ;  /* 0x00000001ff000819 */ /* 0x000fca0000011605 */
[----:B------:R-:W-:-:S04]  /*1ed0*/  @P0 IMAD R0, R0, -0x3, R3 ;  /* 0xfffffffd00000824 */ /* 0x000fc800078e0203 */
[----:B------:R-:W-:-:S04]  /*1ee0*/  @P0 IMAD R0, R0, 0x8, R6 ;  /* 0x0000000800000824 */ /* 0x000fc800078e0206 */
[----:B------:R-:W-:-:S05]  /*1ef0*/  @P0 VIADD R0, R0, 0x18 ;  /* 0x0000001800000836 */ /* 0x000fca0000000000 */
[----:B------:R-:W-:-:S04]  /*1f00*/  @P0 PRMT R0, R19, 0x654, R0 ;  /* 0x0000065413000816 */ /* 0x000fc80000000000 */
[----:B------:R0:W-:Y:S01]  /*1f10*/  @P0 SYNCS.ARRIVE.TRANS64.RED.A1T0 RZ, [R0+URZ], RZ ;  /* 0x000000ff00ff09a7 */ /* 0x0001e2000810043f */
[----:B------:R-:W-:-:S13]  /*1f20*/  ISETP.GT.U32.AND P0, PT, R18, 0x1, PT ;  /* 0x000000011200780c */ /* 0x000fda0003f04070 */
[----:B0-----:R-:W-:Y:S05]  /*1f30*/  @P0 BRA `(.L_x_30) ;  /* 0x0000000000040947 */ /* 0x001fea0003800000 */
[----:B------:R-:W-:Y:S01]  /*1f40*/  BPT.TRAP 0x1 ;  /* 0x000000040000795c */ /* 0x000fe20000300000 */
.L_x_30:
[----:B------:R-:W-:Y:S01]  /*1f50*/  IMAD.SHL.U32 R3, R100, 0x80, RZ ;  /* 0x0000008064037824 */ /* 0x000fe200078e00ff */
[----:B------:R-:W-:Y:S01]  /*1f60*/  UIADD3 UR41, UR43, UR41, URZ ;  /* 0x000000292b297290 */ /* 0x000fe2000fffe03f */
[----:B------:R-:W-:Y:S01]  /*1f70*/  SHF.R.S32.HI R13, RZ, 0x1f, R99 ;  /* 0x0000001fff0d7819 */ /* 0x000fe20000011463 */
[----:B------:R-:W-:Y:S01]  /*1f80*/  UISETP.GE.U32.AND UP1, UPT, UR43, 0x3, UPT ;  /* 0x000000032b00788c */ /* 0x000fe2000bf26070 */
[----:B------:R-:W-:Y:S01]  /*1f90*/  IMAD.SHL.U32 R7, R101, 0x80, RZ ;  /* 0x0000008065077824 */ /* 0x000fe200078e00ff */
[----:B------:R-:W-:Y:S01]  /*1fa0*/  ULDC UR7, c[0x0][0x288] ;  /* 0x0000a20000077ab9 */ /* 0x000fe20000000800 */
[C---:B------:R-:W-:Y:S01]  /*1fb0*/  LOP3.LUT R8, R3.reuse, 0x6, R94, 0xf8, !PT ;  /* 0x0000000603087812 */ /* 0x040fe200078ef85e */
[----:B------:R-:W-:Y:S01]  /*1fc0*/  UISETP.GT.U32.AND UP0, UPT, UR41, 0x2, UPT ;  /* 0x000000022900788c */ /* 0x000fe2000bf04070 */
[----:B------:R-:W-:Y:S01]  /*1fd0*/  ISETP.GE.AND P0, PT, R3, UR7, PT ;  /* 0x0000000703007c0c */ /* 0x000fe2000bf06270 */
[----:B------:R-:W-:Y:S01]  /*1fe0*/  ULDC.64 UR4, c[0x0][0x5d0] ;  /* 0x0001740000047ab9 */ /* 0x000fe20000000a00 */
[--C-:B------:R-:W-:Y:S01]  /*1ff0*/  SHF.R.S32.HI R9, RZ, 0x1f, R8.reuse ;  /* 0x0000001fff097819 */ /* 0x100fe20000011408 */
[----:B------:R-:W-:Y:S01]  /*2000*/  ULDC UR10, c[0x0][0x284] ;  /* 0x0000a100000a7ab9 */ /* 0x000fe20000000800 */
[----:B------:R-:W-:Y:S01]  /*2010*/  IMAD R0, R13, UR4, RZ ;  /* 0x000000040d007c24 */ /* 0x000fe2000f8e02ff */
[----:B------:R-:W-:Y:S01]  /*2020*/  UISETP.LT.U32.AND UP0, UPT, UR43, 0x3, UP0 ;  /* 0x000000032b00788c */ /* 0x000fe20008701070 */
[----:B------:R-:W-:Y:S01]  /*2030*/  ISETP.GE.OR P0, PT, R7, UR10, P0 ;  /* 0x0000000a07007c0c */ /* 0x000fe20008706670 */
[----:B------:R-:W-:Y:S01]  /*2040*/  IMAD.WIDE.U32 R4, R99, UR4, R8 ;  /* 0x0000000463047c25 */ /* 0x000fe2000f8e0008 */
[----:B------:R-:W-:Y:S01]  /*2050*/  ULDC.64 UR8, c[0x0][0x5c8] ;  /* 0x0001720000087ab9 */ /* 0x000fe20000000a00 */
[----:B------:R-:W-:-:S02]  /*2060*/  USEL UR6, URZ, 0x1, !UP0 ;  /* 0x000000013f067887 */ /* 0x000fc4000c000000 */
[----:B------:R-:W-:Y:S01]  /*2070*/  IMAD R11, R99, UR5, R0 ;  /* 0x00000005630b7c24 */ /* 0x000fe2000f8e0200 */
[----:B------:R-:W-:Y:S01]  /*2080*/  @UP1 UIMAD.WIDE.U32 UR4, UR41, -0x55555555, URZ ;  /* 0xaaaaaaab290418a5 */ /* 0x000fe2000f8e003f */
[----:B------:R-:W-:Y:S01]  /*2090*/  IMAD.WIDE R100, R101, 0x80, R22 ;  /* 0x0000008065647825 */ /* 0x000fe200078e0216 */
[----:B------:R-:W-:Y:S02]  /*20a0*/  ULOP3.LUT UR40, UR40, UR6, URZ, 0x3c, !UPT ;  /* 0x0000000628287292 */ /* 0x000fe4000f8e3c3f */
[----:B------:R-:W-:Y:S01]  /*20b0*/  @UP1 USHF.R.U32.HI UR4, URZ, 0x1, UR5 ;  /* 0x000000013f041899 */ /* 0x000fe20008011605 */
[----:B------:R-:W-:Y:S02]  /*20c0*/  IMAD.IADD R5, R5, 0x1, R11 ;  /* 0x0000000105057824 */ /* 0x000fe400078e020b */
[----:B------:R-:W-:Y:S01]  /*20d0*/  IMAD R11, R101, UR8, RZ ;  /* 0x00000008650b7c24 */ /* 0x000fe2000f8e02ff */
[----:B------:R-:W-:Y:S01]  /*20e0*/  @UP1 ULOP3.LUT UR40, UR40, 0x1, UR4, 0x78, !UPT ;  /* 0x0000000128281892 */ /* 0x000fe2000f8e7804 */
[----:B------:R-:W-:-:S04]  /*20f0*/  IMAD.WIDE.U32 R104, R100, UR8, R4 ;  /* 0x0000000864687c25 */ /* 0x000fc8000f8e0004 */
[----:B------:R-:W-:Y:S02]  /*2100*/  IMAD R11, R100, UR9, R11 ;  /* 0x00000009640b7c24 */ /* 0x000fe4000f8e020b */
[----:B------:R-:W-:Y:S01]  /*2110*/  IMAD.MOV.U32 R0, RZ, RZ, -0x1 ;  /* 0xffffffffff007424 */ /* 0x000fe200078e00ff */
[----:B------:R-:W-:Y:S06]  /*2120*/  @P0 BRA `(.L_x_32) ;  /* 0x0000003c00f80947 */ /* 0x000fec0003800000 */
[----:B-----5:R-:W-:Y:S01]  /*2130*/  FSETP.NEU.AND P0, PT, R89, RZ, PT ;  /* 0x000000ff5900720b */ /* 0x020fe20003f0d000 */
[----:B------:R-:W-:Y:S01]  /*2140*/  IMAD.IADD R4, R93, 0x1, -R3 ;  /* 0x000000015d047824 */ /* 0x000fe200078e0a03 */
[----:B------:R-:W-:Y:S01]  /*2150*/  BSSY B0, `(.L_x_32) ;  /* 0x00003fb000007945 */ /* 0x000fe20003800000 */
[----:B------:R-:W-:Y:S02]  /*2160*/  IMAD.IADD R3, R98, 0x1, -R7 ;  /* 0x0000000162037824 */ /* 0x000fe400078e0a07 */
[----:B------:R-:W-:Y:S01]  /*2170*/  IMAD.IADD R115, R105, 0x1, R11 ;  /* 0x0000000169737824 */ /* 0x000fe200078e020b */
[----:B------:R-:W-:-:S04]  /*2180*/  ISETP.GT.AND P2, PT, R4, RZ, PT ;  /* 0x000000ff0400720c */ /* 0x000fc80003f44270 */
[----:B------:R-:W-:-:S03]  /*2190*/  ISETP.GT.AND P3, PT, R3, RZ, P2 ;  /* 0x000000ff0300720c */ /* 0x000fc60001764270 */
[----:B------:R-:W-:Y:S10]  /*21a0*/  @!P0 BRA `(.L_x_33) ;  /* 0x0000002c001c8947 */ /* 0x000ff40003800000 */
[----:B------:R-:W0:Y:S01]  /*21b0*/  LDC.64 R108, c[0x0][0x5b8] ;  /* 0x00016e00ff6c7b82 */ /* 0x000e220000000a00 */
[----:B------:R-:W-:-:S07]  /*21c0*/  ULDC.64 UR4, c[0x0][0x5c0] ;  /* 0x0001700000047ab9 */ /* 0x000fce0000000a00 */
[----:B------:R-:W1:Y:S08]  /*21d0*/  LDC.64 R110, c[0x0][0x5b0] ;  /* 0x00016c00ff6e7b82 */ /* 0x000e700000000a00 */
[----:B------:R-:W2:Y:S01]  /*21e0*/  LDC.64 R112, c[0x0][0x5a8] ;  /* 0x00016a00ff707b82 */ /* 0x000ea20000000a00 */
[-C--:B0-----:R-:W-:Y:S02]  /*21f0*/  IMAD R6, R13, R108.reuse, RZ ;  /* 0x0000006c0d067224 */ /* 0x081fe400078e02ff */
[----:B------:R-:W-:-:S04]  /*2200*/  IMAD.WIDE.U32 R106, R99, R108, R8 ;  /* 0x0000006c636a7225 */ /* 0x000fc800078e0008 */
[----:B------:R-:W-:Y:S02]  /*2210*/  IMAD R105, R99, R109, R6 ;  /* 0x0000006d63697224 */ /* 0x000fe400078e0206 */
[-C--:B-1----:R-:W-:Y:S02]  /*2220*/  IMAD R5, R101, R110.reuse, RZ ;  /* 0x0000006e65057224 */ /* 0x082fe400078e02ff */
[----:B------:R-:W-:Y:S02]  /*2230*/  IMAD.IADD R13, R107, 0x1, R105 ;  /* 0x000000016b0d7824 */ /* 0x000fe400078e0269 */
[----:B------:R-:W-:Y:S02]  /*2240*/  IMAD.MOV.U32 R12, RZ, RZ, R106 ;  /* 0x000000ffff0c7224 */ /* 0x000fe400078e006a */
[C---:B------:R-:W-:Y:S02]  /*2250*/  IMAD R101, R100.reuse, R111, R5 ;  /* 0x0000006f64657224 */ /* 0x040fe400078e0205 */
[----:B------:R-:W-:-:S04]  /*2260*/  IMAD.WIDE.U32 R6, R100, R110, R12 ;  /* 0x0000006e64067225 */ /* 0x000fc800078e000c */
[----:B------:R-:W-:Y:S01]  /*2270*/  IMAD.IADD R5, R7, 0x1, R101 ;  /* 0x0000000107057824 */ /* 0x000fe200078e0265 */
[----:B--2---:R-:W-:-:S04]  /*2280*/  LEA R14, P0, R6, R112, 0x2 ;  /* 0x00000070060e7211 */ /* 0x004fc800078010ff */
[----:B------:R-:W-:-:S05]  /*2290*/  LEA.HI.X R15, R6, R113, R5, 0x2, P0 ;  /* 0x00000071060f7211 */ /* 0x000fca00000f1405 */
[----:B------:R0:W2:Y:S01]  /*22a0*/  @P3 LDG.E.LTC128B R5, desc[UR38][R14.64] ;  /* 0x000000260e053981 */ /* 0x0000a2000c1e1920 */
[----:B------:R-:W-:Y:S01]  /*22b0*/  ISETP.GT.AND P0, PT, R4, 0x1, PT ;  /* 0x000000010400780c */ /* 0x000fe20003f04270 */
[----:B------:R-:W-:Y:S01]  /*22c0*/  IMAD.WIDE.U32 R6, R100, R110, R8 ;  /* 0x0000006e64067225 */ /* 0x000fe200078e0008 */
[----:B------:R-:W-:Y:S03]  /*22d0*/  BSSY B1, `(.L_x_34) ;  /* 0x0000013000017945 */ /* 0x000fe60003800000 */
[----:B------:R-:W-:Y:S02]  /*22e0*/  IMAD.IADD R7, R101, 0x1, R7 ;  /* 0x0000000165077824 */ /* 0x000fe400078e0207 */
[----:B------:R-:W-:Y:S01]  /*22f0*/  IMAD.WIDE.U32 R20, R99, R108, R6 ;  /* 0x0000006c63147225 */ /* 0x000fe200078e0006 */
[----:B0-----:R-:W-:-:S03]  /*2300*/  SHF.L.U64.HI R15, R110, 0x3, R111 ;  /* 0x000000036e0f7819 */ /* 0x001fc6000001026f */
[----:B------:R-:W-:Y:S01]  /*2310*/  IMAD.IADD R7, R105, 0x1, R21 ;  /* 0x0000000169077824 */ /* 0x000fe200078e0215 */
[----:B------:R-:W-:Y:S01]  /*2320*/  LEA R6, P4, R20, R112, 0x2 ;  /* 0x0000007014067211 */ /* 0x000fe200078810ff */
[----:B------:R-:W-:-:S03]  /*2330*/  IMAD.SHL.U32 R14, R110, 0x8, RZ ;  /* 0x000000086e0e7824 */ /* 0x000fc600078e00ff */
[----:B------:R-:W-:Y:S01]  /*2340*/  LEA.HI.X R7, R20, R113, R7, 0x2, P4 ;  /* 0x0000007114077211 */ /* 0x000fe200020f1407 */
[----:B------:R-:W-:Y:S01]  /*2350*/  IMAD.WIDE.U32 R20, R100, R110, R14 ;  /* 0x0000006e64147225 */ /* 0x000fe200078e000e */
[----:B--2---:R-:W-:-:S05]  /*2360*/  LOP3.LUT R10, R5, 0xffffe000, RZ, 0xc0, !PT ;  /* 0xffffe000050a7812 */ /* 0x004fca00078ec0ff */
[----:B------:R-:W-:Y:S01]  /*2370*/  FMUL R11, R10, R89 ;  /* 0x000000590a0b7220 */ /* 0x000fe20000400000 */
[----:B------:R-:W-:-:S03]  /*2380*/  LEA R10, P1, R104, UR4, 0x2 ;  /* 0x00000004680a7c11 */ /* 0x000fc6000f8210ff */
[----:B------:R-:W-:Y:S01]  /*2390*/  FFMA R109, R24, R88, R11 ;  /* 0x00000058186d7223 */ /* 0x000fe2000000000b */
[----:B------:R-:W-:Y:S02]  /*23a0*/  LEA.HI.X R11, R104, UR5, R115, 0x2, P1 ;  /* 0x00000005680b7c11 */ /* 0x000fe400088f1473 */
[----:B------:R-:W-:Y:S02]  /*23b0*/  ISETP.GT.AND P1, PT, R3, RZ, P0 ;  /* 0x000000ff0300720c */ /* 0x000fe40000724270 */
[----:B------:R-:W-:-:S05]  /*23c0*/  F2FP.TF32.F32.PACK_B R109, R109 ;  /* 0x0000006dff6d723e */ /* 0x000fca00024050ff */
[----:B------:R0:W-:Y:S06]  /*23d0*/  @P3 STG.E desc[UR38][R10.64], R109 ;  /* 0x0000006d0a003986 */ /* 0x0001ec000c101926 */
[----:B------:R-:W-:Y:S05]  /*23e0*/  @!P1 BRA `(.L_x_35) ;  /* 0x0000000000049947 */ /* 0x000fea0003800000 */
[----:B------:R1:W5:Y:S02]  /*23f0*/  LDG.E.LTC128B R5, desc[UR38][R6.64+0x4] ;  /* 0x0000042606057981 */ /* 0x000364000c1e1920 */
.L_x_35:
[----:B------:R-:W-:Y:S05]  /*2400*/  BSYNC B1 ;  /* 0x0000000000017941 */ /* 0x000fea0003800000 */
.L_x_34:
[----:B-----5:R-:W-:Y:S01]  /*2410*/  LOP3.LUT R12, R5, 0xffffe000, RZ, 0xc0, !PT ;  /* 0xffffe000050c7812 */ /* 0x020fe200078ec0ff */
[----:B------:R-:W-:Y:S01]  /*2420*/  IMAD.IADD R101, R101, 0x1, R21 ;  /* 0x0000000165657824 */ /* 0x000fe200078e0215 */
[----:B------:R-:W-:Y:S01]  /*2430*/  IADD3 R106, P3, R106, R20, RZ ;  /* 0x000000146a6a7210 */ /* 0x000fe20007f7e0ff */
[----:B------:R-:W-:Y:S01]  /*2440*/  IMAD.MOV.U32 R24, RZ, RZ, R5 ;  /* 0x000000ffff187224 */ /* 0x000fe200078e0005 */
[----:B------:R-:W-:Y:S01]  /*2450*/  ISETP.GT.AND P2, PT, R3, 0x8, P2 ;  /* 0x000000080300780c */ /* 0x000fe20001744270 */
[----:B------:R-:W-:Y:S02]  /*2460*/  FMUL R12, R12, R89 ;  /* 0x000000590c0c7220 */ /* 0x000fe40000400000 */
[----:B------:R-:W-:Y:S01]  /*2470*/  IMAD.X R13, R101, 0x1, R13, P3 ;  /* 0x00000001650d7824 */ /* 0x000fe200018e060d */
[----:B------:R-:W-:Y:S01]  /*2480*/  LEA R14, P3, R106, R112, 0x2 ;  /* 0x000000706a0e7211 */ /* 0x000fe200078610ff */
[----:B------:R-:W-:-:S03]  /*2490*/  FFMA R25, R25, R88, R12 ;  /* 0x0000005819197223 */ /* 0x000fc6000000000c */
[----:B------:R-:W-:Y:S02]  /*24a0*/  LEA.HI.X R15, R106, R113, R13, 0x2, P3 ;  /* 0x000000716a0f7211 */ /* 0x000fe400018f140d */
[----:B------:R-:W-:-:S05]  /*24b0*/  F2FP.TF32.F32.PACK_B R25, R25 ;  /* 0x00000019ff19723e */ /* 0x000fca00024050ff */
[----:B------:R2:W-:Y:S04]  /*24c0*/  @P1 STG.E desc[UR38][R10.64+0x4], R25 ;  /* 0x000004190a001986 */ /* 0x0005e8000c101926 */
[----:B------:R-:W3:Y:S01]  /*24d0*/  @P2 LDG.E.LTC128B R24, desc[UR38][R14.64] ;  /* 0x000000260e182981 */ /* 0x000ee2000c1e1920 */
[----:B------:R-:W-:Y:S01]  /*24e0*/  IADD3 R20, P1, R8, R20, RZ ;  /* 0x0000001408147210 */ /* 0x000fe20007f3e0ff */
[----:B------:R-:W-:Y:S01]  /*24f0*/  BSSY B1, `(.L_x_36) ;  /* 0x0000011000017945 */ /* 0x000fe20003800000 */
[----:B------:R-:W-:-:S03]  /*2500*/  ISETP.GT.AND P0, PT, R3, 0x8, P0 ;  /* 0x000000080300780c */ /* 0x000fc60000704270 */
[----:B------:R-:W-:Y:S01]  /*2510*/  IMAD.X R21, R9, 0x1, R101, P1 ;  /* 0x0000000109157824 */ /* 0x000fe200008e0665 */
[C---:B------:R-:W-:Y:S02]  /*2520*/  SHF.L.U64.HI R9, R90.reuse, 0x2, R91 ;  /* 0x000000025a097819 */ /* 0x040fe4000001025b */
[----:B------:R-:W-:Y:S01]  /*2530*/  LEA R12, P1, R90, R10, 0x2 ;  /* 0x0000000a5a0c7211 */ /* 0x000fe200078210ff */
[----:B------:R-:W-:-:S04]  /*2540*/  IMAD.WIDE.U32 R20, R99, R108, R20 ;  /* 0x0000006c63147225 */ /* 0x000fc800078e0014 */
[----:B------:R-:W-:Y:S01]  /*2550*/  IMAD.X R13, R9, 0x1, R11, P1 ;  /* 0x00000001090d7824 */ /* 0x000fe200008e060b */
[----:B---3--:R-:W-:-:S05]  /*2560*/  LOP3.LUT R8, R24, 0xffffe000, RZ, 0xc0, !PT ;  /* 0xffffe00018087812 */ /* 0x008fca00078ec0ff */
[----:B------:R-:W-:Y:S01]  /*2570*/  FMUL R5, R8, R89 ;  /* 0x0000005908057220 */ /* 0x000fe20000400000 */
[----:B------:R-:W-:-:S03]  /*2580*/  LEA R8, P3, R20, R112, 0x2 ;  /* 0x0000007014087211 */ /* 0x000fc600078610ff */
[----:B------:R-:W-:Y:S01]  /*2590*/  FFMA R99, R26, R88, R5 ;  /* 0x000000581a637223 */ /* 0x000fe20000000005 */
[----:B------:R-:W-:-:S04]  /*25a0*/  IMAD.IADD R5, R105, 0x1, R21 ;  /* 0x0000000169057824 */ /* 0x000fc800078e0215 */
[----:B------:R-:W-:Y:S02]  /*25b0*/  F2FP.TF32.F32.PACK_B R99, R99 ;  /* 0x00000063ff63723e */ /* 0x000fe400024050ff */
[----:B------:R-:W-:-:S03]  /*25c0*/  LEA.HI.X R9, R20, R113, R5, 0x2, P3 ;  /* 0x0000007114097211 */ /* 0x000fc600018f1405 */
[----:B------:R2:W-:Y:S01]  /*25d0*/  @P2 STG.E desc[UR38][R12.64], R99 ;  /* 0x000000630c002986 */ /* 0x0005e2000c101926 */
[----:B------:R-:W-:Y:S05]  /*25e0*/  @!P0 BRA `(.L_x_37) ;  /* 0x0000000000048947 */ /* 0x000fea0003800000 */
[----:B------:R3:W5:Y:S02]  /*25f0*/  LDG.E.LTC128B R24, desc[UR38][R8.64+0x4] ;  /* 0x0000042608187981 */ /* 0x000764000c1e1920 */
.L_x_37:
[----:B------:R-:W-:Y:S05]  /*2600*/  BSYNC B1 ;  /* 0x0000000000017941 */ /* 0x000fea0003800000 */
.L_x_36:
[----:B-----5:R-:W-:Y:S01]  /*2610*/  LOP3.LUT R14, R24, 0xffffe000, RZ, 0xc0, !PT ;  /* 0xffffe000180e7812 */ /* 0x020fe200078ec0ff */
[----:B------:R-:W-:Y:S01]  /*2620*/  BSSY B1, `(.L_x_38) ;  /* 0x0000009000017945 */ /* 0x000fe20003800000 */
[----:B------:R-:W-:-:S03]  /*2630*/  ISETP.GT.AND P1, PT, R4, 0x8, PT ;  /* 0x000000080400780c */ /* 0x000fc60003f24270 */
[----:B------:R-:W-:Y:S01]  /*2640*/  FMUL R14, R14, R89 ;  /* 0x000000590e0e7220 */ /* 0x000fe20000400000 */
[----:B------:R-:W-:-:S03]  /*2650*/  ISETP.GT.AND P2, PT, R3, RZ, P1 ;  /* 0x000000ff0300720c */ /* 0x000fc60000f44270 */
[----:B------:R-:W-:-:S05]  /*2660*/  FFMA R27, R27, R88, R14 ;  /* 0x000000581b1b7223 */ /* 0x000fca000000000e */
[----:B------:R-:W-:-:S05]  /*2670*/  F2FP.TF32.F32.PACK_B R27, R27 ;  /* 0x0000001bff1b723e */ /* 0x000fca00024050ff */
[----:B------:R4:W-:Y:S01]  /*2680*/  @P0 STG.E desc[UR38][R12.64+0x4], R27 ;  /* 0x0000041b0c000986 */ /* 0x0009e2000c101926 */
[----:B------:R-:W-:Y:S05]  /*2690*/  @!P2 BRA `(.L_x_39) ;  /* 0x000000000004a947 */ /* 0x000fea0003800000 */
[----:B------:R0:W5:Y:S02]  /*26a0*/  LDG.E.LTC128B R24, desc[UR38][R6.64+0x20] ;  /* 0x0000202606187981 */ /* 0x000164000c1e1920 */
.L_x_39:
[----:B------:R-:W-:Y:S05]  /*26b0*/  BSYNC B1 ;  /* 0x0000000000017941 */ /* 0x000fea0003800000 */
.L_x_38:
        /* <DEDUP_REMOVED lines=10> */
.L_x_41:
[----:B------:R-:W-:Y:S05]  /*2760*/  BSYNC B1 ;  /* 0x0000000000017941 */ /* 0x000fea0003800000 */
.L_x_40:
[----:B-----5:R-:W-:Y:S01]  /*2770*/  LOP3.LUT R14, R24, 0xffffe000, RZ, 0xc0, !PT ;  /* 0xffffe000180e7812 */ /* 0x020fe200078ec0ff */
[----:B------:R-:W-:Y:S01]  /*2780*/  BSSY B1, `(.L_x_42) ;  /* 0x0000008000017945 */ /* 0x000fe20003800000 */
[----:B------:R-:W-:-:S03]  /*2790*/  ISETP.GT.AND P1, PT, R3, 0x8, P1 ;  /* 0x000000080300780c */ /* 0x000fc60000f24270 */
[----:B------:R-:W-:-:S04]  /*27a0*/  FMUL R14, R14, R89 ;  /* 0x000000590e0e7220 */ /* 0x000fc80000400000 */
[----:B------:R-:W-:-:S05]  /*27b0*/  FFMA R29, R29, R88, R14 ;  /* 0x000000581d1d7223 */ /* 0x000fca000000000e */
[----:B------:R-:W-:-:S05]  /*27c0*/  F2FP.TF32.F32.PACK_B R29, R29 ;  /* 0x0000001dff1d723e */ /* 0x000fca00024050ff */
[----:B------:R0:W-:Y:S01]  /*27d0*/  @P3 STG.E desc[UR38][R10.64+0x24], R29 ;  /* 0x0000241d0a003986 */ /* 0x0001e2000c101926 */
[----:B------:R-:W-:Y:S05]  /*27e0*/  @!P1 BRA `(.L_x_43) ;  /* 0x0000000000049947 */ /* 0x000fea0003800000 */
[----:B------:R0:W5:Y:S02]  /*27f0*/  LDG.E.LTC128B R24, desc[UR38][R8.64+0x20] ;  /* 0x0000202608187981 */ /* 0x000164000c1e1920 */
.L_x_43:
[----:B------:R-:W-:Y:S05]  /*2800*/  BSYNC B1 ;  /* 0x0000000000017941 */ /* 0x000fea0003800000 */
.L_x_42:
[----:B-----5:R-:W-:Y:S01]  /*2810*/  LOP3.LUT R14, R24, 0xffffe000, RZ, 0xc0, !PT ;  /* 0xffffe000180e7812 */ /* 0x020fe200078ec0ff */
[----:B------:R-:W-:Y:S01]  /*2820*/  BSSY B1, `(.L_x_44) ;  /* 0x0000008000017945 */ /* 0x000fe20003800000 */
[----:B------:R-:W-:-:S03]  /*2830*/  ISETP.GT.AND P0, PT, R3, 0x8, P0 ;  /* 0x000000080300780c */ /* 0x000fc60000704270 */
[----:B0-----:R-:W-:-:S04]  /*2840*/  FMUL R5, R14, R89 ;  /* 0x000000590e057220 */ /* 0x001fc80000400000 */
[----:B------:R-:W-:-:S05]  /*2850*/  FFMA R5, R30, R88, R5 ;  /* 0x000000581e057223 */ /* 0x000fca0000000005 */
[----:B------:R-:W-:-:S05]  /*2860*/  F2FP.TF32.F32.PACK_B R5, R5 ;  /* 0x00000005ff05723e */ /* 0x000fca00024050ff */
[----:B------:R0:W-:Y:S01]  /*2870*/  @P1 STG.E desc[UR38][R12.64+0x20], R5 ;  /* 0x000020050c001986 */ /* 0x0001e2000c101926 */
[----:B------:R-:W-:Y:S05]  /*2880*/  @!P0 BRA `(.L_x_45) ;  /* 0x0000000000048947 */ /* 0x000fea0003800000 */
[----:B------:R0:W5:Y:S02]  /*2890*/  LDG.E.LTC128B R24, desc[UR38][R8.64+0x24] ;  /* 0x0000242608187981 */ /* 0x000164000c1e1920 */
.L_x_45:
[----:B------:R-:W-:Y:S05]  /*28a0*/  BSYNC B1 ;  /* 0x0000000000017941 */ /* 0x000fea0003800000 */
.L_x_44:
        /* <DEDUP_REMOVED lines=10> */
.L_x_47:
[----:B------:R-:W-:Y:S05]  /*2950*/  BSYNC B1 ;  /* 0x0000000000017941 */ /* 0x000fea0003800000 */
.L_x_46:
[----:B-----5:R-:W-:Y:S01]  /*2960*/  LOP3.LUT R14, R24, 0xffffe000, RZ, 0xc0, !PT ;  /* 0xffffe000180e7812 */ /* 0x020fe200078ec0ff */
[----:B------:R-:W-:Y:S01]  /*2970*/  BSSY B1, `(.L_x_48) ;  /* 0x0000009000017945 */ /* 0x000fe20003800000 */
[----:B------:R-:W-:-:S03]  /*2980*/  ISETP.GT.AND P0, PT, R4, 0x11, PT ;  /* 0x000000110400780c */ /* 0x000fc60003f04270 */
[----:B0-----:R-:W-:Y:S01]  /*2990*/  FMUL R5, R14, R89 ;  /* 0x000000590e057220 */ /* 0x001fe20000400000 */
[----:B------:R-:W-:-:S03]  /*29a0*/  ISETP.GT.AND P3, PT, R3, RZ, P0 ;  /* 0x000000ff0300720c */ /* 0x000fc60000764270 */
[----:B------:R-:W-:-:S05]  /*29b0*/  FFMA R5, R32, R88, R5 ;  /* 0x0000005820057223 */ /* 0x000fca0000000005 */
[----:B------:R-:W-:-:S05]  /*29c0*/  F2FP.TF32.F32.PACK_B R5, R5 ;  /* 0x00000005ff05723e */ /* 0x000fca00024050ff */
[----:B------:R0:W-:Y:S01]  /*29d0*/  @P2 STG.E desc[UR38][R10.64+0x40], R5 ;  /* 0x000040050a002986 */ /* 0x0001e2000c101926 */
[----:B------:R-:W-:Y:S05]  /*29e0*/  @!P3 BRA `(.L_x_49) ;  /* 0x000000000004b947 */ /* 0x000fea0003800000 */
[----:B------:R0:W5:Y:S02]  /*29f0*/  LDG.E.LTC128B R24, desc[UR38][R6.64+0x44] ;  /* 0x0000442606187981 */ /* 0x000164000c1e1920 */
.L_x_49:
[----:B------:R-:W-:Y:S05]  /*2a00*/  BSYNC B1 ;  /* 0x0000000000017941 */ /* 0x000fea0003800000 */
.L_x_48:
        /* <DEDUP_REMOVED lines=9> */
.L_x_51:
[----:B------:R-:W-:Y:S05]  /*2aa0*/  BSYNC B1 ;  /* 0x0000000000017941 */ /* 0x000fea0003800000 */
.L_x_50:
        /* <DEDUP_REMOVED lines=9> */
.L_x_53:
[----:B------:R-:W-:Y:S05]  /*2b40*/  BSYNC B1 ;  /* 0x0000000000017941 */ /* 0x000fea0003800000 */
.L_x_52:
        /* <DEDUP_REMOVED lines=10> */
.L_x_55:
[----:B------:R-:W-:Y:S05]  /*2bf0*/  BSYNC B1 ;  /* 0x0000000000017941 */ /* 0x000fea0003800000 */
.L_x_54:
        /* <DEDUP_REMOVED lines=10> */
.L_x_57:
[----:B------:R-:W-:Y:S05]  /*2ca0*/  BSYNC B1 ;  /* 0x0000000000017941 */ /* 0x000fea0003800000 */
.L_x_56:
        /* <DEDUP_REMOVED lines=9> */
.L_x_59:
[----:B------:R-:W-:Y:S05]  /*2d40*/  BSYNC B1 ;  /* 0x0000000000017941 */ /* 0x000fea0003800000 */
.L_x_58:
        /* <DEDUP_REMOVED lines=9> */
.L_x_61:
[----:B------:R-:W-:Y:S05]  /*2de0*/  BSYNC B1 ;  /* 0x0000000000017941 */ /* 0x000fea0003800000 */
.L_x_60:
        /* <DEDUP_REMOVED lines=10> */
.L_x_63:
[----:B------:R-:W-:Y:S05]  /*2e90*/  BSYNC B1 ;  /* 0x0000000000017941 */ /* 0x000fea0003800000 */
.L_x_62:
        /* <DEDUP_REMOVED lines=10> */
.L_x_65:
[----:B------:R-:W-:Y:S05]  /*2f40*/  BSYNC B1 ;  /* 0x0000000000017941 */ /* 0x000fea0003800000 */
.L_x_64:
        /* <DEDUP_REMOVED lines=9> */
.L_x_67:
[----:B------:R-:W-:Y:S05]  /*2fe0*/  BSYNC B1 ;  /* 0x0000000000017941 */ /* 0x000fea0003800000 */
.L_x_66:
        /* <DEDUP_REMOVED lines=9> */
.L_x_69:
[----:B------:R-:W-:Y:S05]  /*3080*/  BSYNC B1 ;  /* 0x0000000000017941 */ /* 0x000fea0003800000 */
.L_x_68:
        /* <DEDUP_REMOVED lines=10> */
.L_x_71:
[----:B------:R-:W-:Y:S05]  /*3130*/  BSYNC B1 ;  /* 0x0000000000017941 */ /* 0x000fea0003800000 */
.L_x_70:
        /* <DEDUP_REMOVED lines=10> */
.L_x_73:
[----:B------:R-:W-:Y:S05]  /*31e0*/  BSYNC B1 ;  /* 0x0000000000017941 */ /* 0x000fea0003800000 */
.L_x_72:
        /* <DEDUP_REMOVED lines=9> */
.L_x_75:
[----:B------:R-:W-:Y:S05]  /*3280*/  BSYNC B1 ;  /* 0x0000000000017941 */ /* 0x000fea0003800000 */
.L_x_74:
        /* <DEDUP_REMOVED lines=9> */
.L_x_77:
[----:B------:R-:W-:Y:S05]  /*3320*/  BSYNC B1 ;  /* 0x0000000000017941 */ /* 0x000fea0003800000 */
.L_x_76:
        /* <DEDUP_REMOVED lines=10> */
.L_x_79:
[----:B------:R-:W-:Y:S05]  /*33d0*/  BSYNC B1 ;  /* 0x0000000000017941 */ /* 0x000fea0003800000 */
.L_x_78:
        /* <DEDUP_REMOVED lines=10> */
.L_x_81:
[----:B------:R-:W-:Y:S05]  /*3480*/  BSYNC B1 ;  /* 0x0000000000017941 */ /* 0x000fea0003800000 */
.L_x_80:
        /* <DEDUP_REMOVED lines=9> */
.L_x_83:
[----:B------:R-:W-:Y:S05]  /*3520*/  BSYNC B1 ;  /* 0x0000000000017941 */ /* 0x000fea0003800000 */
.L_x_82:
        /* <DEDUP_REMOVED lines=9> */
.L_x_85:
[----:B------:R-:W-:Y:S05]  /*35c0*/  BSYNC B1 ;  /* 0x0000000000017941 */ /* 0x000fea0003800000 */
.L_x_84:
        /* <DEDUP_REMOVED lines=10> */
.L_x_87:
[----:B------:R-:W-:Y:S05]  /*3670*/  BSYNC B1 ;  /* 0x0000000000017941 */ /* 0x000fea0003800000 */
.L_x_86:
        /* <DEDUP_REMOVED lines=10> */
.L_x_89:
[----:B------:R-:W-:Y:S05]  /*3720*/  BSYNC B1 ;  /* 0x0000000000017941 */ /* 0x000fea0003800000 */
.L_x_88:
        /* <DEDUP_REMOVED lines=9> */
.L_x_91:
[----:B------:R-:W-:Y:S05]  /*37c0*/  BSYNC B1 ;  /* 0x0000000000017941 */ /* 0x000fea0003800000 */
.L_x_90:
        /* <DEDUP_REMOVED lines=9> */
.L_x_93:
[----:B------:R-:W-:Y:S05]  /*3860*/  BSYNC B1 ;  /* 0x0000000000017941 */ /* 0x000fea0003800000 */
.L_x_92:
        /* <DEDUP_REMOVED lines=10> */
.L_x_95:
[----:B------:R-:W-:Y:S05]  /*3910*/  BSYNC B1 ;  /* 0x0000000000017941 */ /* 0x000fea0003800000 */
.L_x_94:
        /* <DEDUP_REMOVED lines=10> */
.L_x_97:
[----:B------:R-:W-:Y:S05]  /*39c0*/  BSYNC B1 ;  /* 0x0000000000017941 */ /* 0x000fea0003800000 */
.L_x_96:
        /* <DEDUP_REMOVED lines=9> */
.L_x_99:
[----:B------:R-:W-:Y:S05]  /*3a60*/  BSYNC B1 ;  /* 0x0000000000017941 */ /* 0x000fea0003800000 */
.L_x_98:
        /* <DEDUP_REMOVED lines=9> */
.L_x_101:
[----:B------:R-:W-:Y:S05]  /*3b00*/  BSYNC B1 ;  /* 0x0000000000017941 */ /* 0x000fea0003800000 */
.L_x_100:
        /* <DEDUP_REMOVED lines=10> */
.L_x_103:
[----:B------:R-:W-:Y:S05]  /*3bb0*/  BSYNC B1 ;  /* 0x0000000000017941 */ /* 0x000fea0003800000 */
.L_x_102:
        /* <DEDUP_REMOVED lines=10> */
.L_x_105:
[----:B------:R-:W-:Y:S05]  /*3c60*/  BSYNC B1 ;  /* 0x0000000000017941 */ /* 0x000fea0003800000 */
.L_x_104:
        /* <DEDUP_REMOVED lines=9> */
.L_x_107:
[----:B------:R-:W-:Y:S05]  /*3d00*/  BSYNC B1 ;  /* 0x0000000000017941 */ /* 0x000fea0003800000 */
.L_x_106:
        /* <DEDUP_REMOVED lines=9> */
.L_x_109:
[----:B------:R-:W-:Y:S05]  /*3da0*/  BSYNC B1 ;  /* 0x0000000000017941 */ /* 0x000fea0003800000 */
.L_x_108:
        /* <DEDUP_REMOVED lines=10> */
.L_x_111:
[----:B------:R-:W-:Y:S05]  /*3e50*/  BSYNC B1 ;  /* 0x0000000000017941 */ /* 0x000fea0003800000 */
.L_x_110:
        /* <DEDUP_REMOVED lines=10> */
.L_x_113:
[----:B------:R-:W-:Y:S05]  /*3f00*/  BSYNC B1 ;  /* 0x0000000000017941 */ /* 0x000fea0003800000 */
.L_x_112:
        /* <DEDUP_REMOVED lines=9> */
.L_x_115:
[----:B------:R-:W-:Y:S05]  /*3fa0*/  BSYNC B1 ;  /* 0x0000000000017941 */ /* 0x000fea0003800000 */
.L_x_114:
        /* <DEDUP_REMOVED lines=9> */
.L_x_117:
[----:B------:R-:W-:Y:S05]  /*4040*/  BSYNC B1 ;  /* 0x0000000000017941 */ /* 0x000fea0003800000 */
.L_x_116:
        /* <DEDUP_REMOVED lines=10> */
.L_x_119:
[----:B------:R-:W-:Y:S05]  /*40f0*/  BSYNC B1 ;  /* 0x0000000000017941 */ /* 0x000fea0003800000 */
.L_x_118:
        /* <DEDUP_REMOVED lines=10> */
.L_x_121:
[----:B------:R-:W-:Y:S05]  /*41a0*/  BSYNC B1 ;  /* 0x0000000000017941 */ /* 0x000fea0003800000 */
.L_x_120:
        /* <DEDUP_REMOVED lines=9> */
.L_x_123:
[----:B------:R-:W-:Y:S05]  /*4240*/  BSYNC B1 ;  /* 0x0000000000017941 */ /* 0x000fea0003800000 */
.L_x_122:
        /* <DEDUP_REMOVED lines=9> */
.L_x_125:
[----:B------:R-:W-:Y:S05]  /*42e0*/  BSYNC B1 ;  /* 0x0000000000017941 */ /* 0x000fea0003800000 */
.L_x_124:
        /* <DEDUP_REMOVED lines=10> */
.L_x_127:
[----:B------:R-:W-:Y:S05]  /*4390*/  BSYNC B1 ;  /* 0x0000000000017941 */ /* 0x000fea0003800000 */
.L_x_126:
        /* <DEDUP_REMOVED lines=10> */
.L_x_129:
[----:B------:R-:W-:Y:S05]  /*4440*/  BSYNC B1 ;  /* 0x0000000000017941 */ /* 0x000fea0003800000 */
.L_x_128:
        /* <DEDUP_REMOVED lines=9> */
.L_x_131:
[----:B------:R-:W-:Y:S05]  /*44e0*/  BSYNC B1 ;  /* 0x0000000000017941 */ /* 0x000fea0003800000 */
.L_x_130:
        /* <DEDUP_REMOVED lines=9> */
.L_x_133:
[----:B------:R-:W-:Y:S05]  /*4580*/  BSYNC B1 ;  /* 0x0000000000017941 */ /* 0x000fea0003800000 */
.L_x_132:
        /* <DEDUP_REMOVED lines=10> */
.L_x_135:
[----:B------:R-:W-:Y:S05]  /*4630*/  BSYNC B1 ;  /* 0x0000000000017941 */ /* 0x000fea0003800000 */
.L_x_134:
        /* <DEDUP_REMOVED lines=10> */
.L_x_137:
[----:B------:R-:W-:Y:S05]  /*46e0*/  BSYNC B1 ;  /* 0x0000000000017941 */ /* 0x000fea0003800000 */
.L_x_136:
        /* <DEDUP_REMOVED lines=9> */
.L_x_139:
[----:B------:R-:W-:Y:S05]  /*4780*/  BSYNC B1 ;  /* 0x0000000000017941 */ /* 0x000fea0003800000 */
.L_x_138:
        /* <DEDUP_REMOVED lines=9> */
.L_x_141:
[----:B------:R-:W-:Y:S05]  /*4820*/  BSYNC B1 ;  /* 0x0000000000017941 */ /* 0x000fea0003800000 */
.L_x_140:
        /* <DEDUP_REMOVED lines=10> */
.L_x_143:
[----:B------:R-:W-:Y:S05]  /*48d0*/  BSYNC B1 ;  /* 0x0000000000017941 */ /* 0x000fea0003800000 */
.L_x_142:
        /* <DEDUP_REMOVED lines=10> */
.L_x_145:
[----:B------:R-:W-:Y:S05]  /*4980*/  BSYNC B1 ;  /* 0x0000000000017941 */ /* 0x000fea0003800000 */
.L_x_144:
        /* <DEDUP_REMOVED lines=9> */
.L_x_147:
[----:B------:R-:W-:Y:S05]  /*4a20*/  BSYNC B1 ;  /* 0x0000000000017941 */ /* 0x000fea0003800000 */
.L_x_146:
        /* <DEDUP_REMOVED lines=9> */
.L_x_149:
[----:B------:R-:W-:Y:S05]  /*4ac0*/  BSYNC B1 ;  /* 0x0000000000017941 */ /* 0x000fea0003800000 */
.L_x_148:
        /* <DEDUP_REMOVED lines=10> */
.L_x_151:
[----:B------:R-:W-:Y:S05]  /*4b70*/  BSYNC B1 ;  /* 0x0000000000017941 */ /* 0x000fea0003800000 */
.L_x_150:
[----:B-----5:R-:W-:Y:S01]  /*4b80*/  LOP3.LUT R14, R24, 0xffffe000, RZ, 0xc0, !PT ;  /* 0xffffe000180e7812 */ /* 0x020fe200078ec0ff */
[----:B------:R-:W-:Y:S01]  /*4b90*/  BSSY B1, `(.L_x_152) ;  /* 0x000000b000017945 */ /* 0x000fe20003800000 */
[----:B------:R-:W-:Y:S01]  /*4ba0*/  ISETP.GT.AND P0, PT, R4, 0x79, PT ;  /* 0x000000790400780c */ /* 0x000fe20003f04270 */
[----:B------:R-:W-:Y:S02]  /*4bb0*/  @P2 IMAD.MOV.U32 R4, RZ, RZ, R10 ;  /* 0x000000ffff042224 */ /* 0x000fe400078e000a */
[----:B0-----:R-:W-:Y:S01]  /*4bc0*/  FMUL R5, R14, R89 ;  /* 0x000000590e057220 */ /* 0x001fe20000400000 */
[----:B------:R-:W-:-:S03]  /*4bd0*/  ISETP.GT.AND P3, PT, R3, RZ, P0 ;  /* 0x000000ff0300720c */ /* 0x000fc60000764270 */
[----:B------:R-:W-:Y:S01]  /*4be0*/  FFMA R15, R84, R88, R5 ;  /* 0x00000058540f7223 */ /* 0x000fe20000000005 */
[----:B------:R-:W-:-:S04]  /*4bf0*/  @P2 IMAD.MOV.U32 R5, RZ, RZ, R11 ;  /* 0x000000ffff052224 */ /* 0x000fc800078e000b */
[----:B------:R-:W-:-:S05]  /*4c00*/  F2FP.TF32.F32.PACK_B R15, R15 ;  /* 0x0000000fff0f723e */ /* 0x000fca00024050ff */
[----:B------:R0:W-:Y:S01]  /*4c10*/  @P2 STG.E desc[UR38][R4.64+0x1e0], R15 ;  /* 0x0001e00f04002986 */ /* 0x0001e2000c101926 */
[----:B------:R-:W-:Y:S05]  /*4c20*/  @!P3 BRA `(.L_x_153) ;  /* 0x000000000004b947 */ /* 0x000fea0003800000 */
[----:B------:R0:W5:Y:S02]  /*4c30*/  LDG.E.LTC128B R24, desc[UR38][R6.64+0x1e4] ;  /* 0x0001e42606187981 */ /* 0x000164000c1e1920 */
.L_x_153:
[----:B------:R-:W-:Y:S05]  /*4c40*/  BSYNC B1 ;  /* 0x0000000000017941 */ /* 0x000fea0003800000 */
.L_x_152:
[----:B0----5:R-:W-:Y:S01]  /*4c50*/  LOP3.LUT R4, R24, 0xffffe000, RZ, 0xc0, !PT ;  /* 0xffffe00018047812 */ /* 0x021fe200078ec0ff */
        /* <DEDUP_REMOVED lines=8> */
.L_x_155:
[----:B------:R-:W-:Y:S05]  /*4ce0*/  BSYNC B1 ;  /* 0x0000000000017941 */ /* 0x000fea0003800000 */
.L_x_154:
[----:B-----5:R-:W-:Y:S01]  /*4cf0*/  LOP3.LUT R4, R24, 0xffffe000, RZ, 0xc0, !PT ;  /* 0xffffe00018047812 */ /* 0x020fe200078ec0ff */
[----:B------:R-:W-:Y:S01]  /*4d00*/  BSSY B1, `(.L_x_156) ;  /* 0x000000a000017945 */ /* 0x000fe20003800000 */
[----:B------:R-:W-:-:S03]  /*4d10*/  ISETP.GT.AND P0, PT, R3, 0x8, P0 ;  /* 0x000000080300780c */ /* 0x000fc60000704270 */
[----:B------:R-:W-:Y:S01]  /*4d20*/  FMUL R5, R4, R89 ;  /* 0x0000005904057220 */ /* 0x000fe20000400000 */
[----:B------:R-:W-:-:S03]  /*4d30*/  @P1 IMAD.MOV.U32 R4, RZ, RZ, R12 ;  /* 0x000000ffff041224 */ /* 0x000fc600078e000c */
[----:B-1----:R-:W-:Y:S01]  /*4d40*/  FFMA R7, R86, R88, R5 ;  /* 0x0000005856077223 */ /* 0x002fe20000000005 */
[----:B------:R-:W-:-:S04]  /*4d50*/  @P1 IMAD.MOV.U32 R5, RZ, RZ, R13 ;  /* 0x000000ffff051224 */ /* 0x000fc800078e000d */
[----:B------:R-:W-:-:S05]  /*4d60*/  F2FP.TF32.F32.PACK_B R7, R7 ;  /* 0x00000007ff07723e */ /* 0x000fca00024050ff */
[----:B------:R1:W-:Y:S01]  /*4d70*/  @P1 STG.E desc[UR38][R4.64+0x1e0], R7 ;  /* 0x0001e00704001986 */ /* 0x0003e2000c101926 */
[----:B------:R-:W-:Y:S05]  /*4d80*/  @!P0 BRA `(.L_x_157) ;  /* 0x0000000000048947 */ /* 0x000fea0003800000 */
[----:B------:R0:W5:Y:S02]  /*4d90*/  LDG.E.LTC128B R24, desc[UR38][R8.64+0x1e4] ;  /* 0x0001e42608187981 */ /* 0x000164000c1e1920 */
.L_x_157:
[----:B------:R-:W-:Y:S05]  /*4da0*/  BSYNC B1 ;  /* 0x0000000000017941 */ /* 0x000fea0003800000 */
.L_x_156:
[----:B------:R-:W-:Y:S05]  /*4db0*/  @!P0 BRA `(.L_x_158) ;  /* 0x0000001000d08947 */ /* 0x000fea0003800000 */
[----:B-----5:R-:W-:-:S05]  /*4dc0*/  LOP3.LUT R24, R24, 0xffffe000, RZ, 0xc0, !PT ;  /* 0xffffe00018187812 */ /* 0x020fca00078ec0ff */
[----:B------:R-:W-:-:S04]  /*4dd0*/  FMUL R24, R24, R89 ;  /* 0x0000005918187220 */ /* 0x000fc80000400000 */
[----:B------:R-:W-:-:S05]  /*4de0*/  FFMA R87, R87, R88, R24 ;  /* 0x0000005857577223 */ /* 0x000fca0000000018 */
[----:B------:R-:W-:-:S05]  /*4df0*/  F2FP.TF32.F32.PACK_B R87, R87 ;  /* 0x00000057ff57723e */ /* 0x000fca00024050ff */
[----:B------:R0:W-:Y:S01]  /*4e00*/  STG.E desc[UR38][R12.64+0x1e4], R87 ;  /* 0x0001e4570c007986 */ /* 0x0001e2000c101926 */
[----:B------:R-:W-:Y:S05]  /*4e10*/  BRA `(.L_x_158) ;  /* 0x0000001000b87947 */ /* 0x000fea0003800000 */
.L_x_33:
[----:B------:R-:W-:Y:S01]  /*4e20*/  ISETP.GT.AND P4, PT, R4, 0x1, PT ;  /* 0x000000010400780c */ /* 0x000fe20003f84270 */
[----:B------:R-:W-:Y:S01]  /*4e30*/  ULDC.64 UR4, c[0x0][0x5c0] ;  /* 0x0001700000047ab9 */ /* 0x000fe20000000a00 */
[-C--:B------:R-:W-:Y:S01]  /*4e40*/  FMUL R5, R24, R88.reuse ;  /* 0x0000005818057220 */ /* 0x080fe20000400000 */
[----:B------:R-:W-:Y:S01]  /*4e50*/  LEA R6, P1, R104, UR4, 0x2 ;  /* 0x0000000468067c11 */ /* 0x000fe2000f8210ff */
[-C--:B------:R-:W-:Y:S01]  /*4e60*/  FMUL R25, R25, R88.reuse ;  /* 0x0000005819197220 */ /* 0x080fe20000400000 */
[C---:B------:R-:W-:Y:S01]  /*4e70*/  ISETP.GT.AND P0, PT, R3.reuse, RZ, P4 ;  /* 0x000000ff0300720c */ /* 0x040fe20002704270 */
[-C--:B------:R-:W-:Y:S01]  /*4e80*/  FMUL R11, R26, R88.reuse ;  /* 0x000000581a0b7220 */ /* 0x080fe20000400000 */
[----:B------:R-:W-:Y:S01]  /*4e90*/  ISETP.GT.AND P2, PT, R3, 0x8, P2 ;  /* 0x000000080300780c */ /* 0x000fe20001744270 */
[-C--:B------:R-:W-:Y:S01]  /*4ea0*/  FMUL R27, R27, R88.reuse ;  /* 0x000000581b1b7220 */ /* 0x080fe20000400000 */
[----:B------:R-:W-:Y:S01]  /*4eb0*/  LEA.HI.X R7, R104, UR5, R115, 0x2, P1 ;  /* 0x0000000568077c11 */ /* 0x000fe200088f1473 */
[-C--:B------:R-:W-:Y:S01]  /*4ec0*/  FMUL R29, R29, R88.reuse ;  /* 0x000000581d1d7220 */ /* 0x080fe20000400000 */
[----:B------:R-:W-:Y:S01]  /*4ed0*/  F2FP.TF32.F32.PACK_B R5, R5 ;  /* 0x00000005ff05723e */ /* 0x000fe200024050ff */
[-C--:B------:R-:W-:Y:S01]  /*4ee0*/  FMUL R31, R31, R88.reuse ;  /* 0x000000581f1f7220 */ /* 0x080fe20000400000 */
[C---:B------:R-:W-:Y:S01]  /*4ef0*/  SHF.L.U64.HI R9, R90.reuse, 0x2, R91 ;  /* 0x000000025a097819 */ /* 0x040fe2000001025b */
[----:B------:R-:W-:Y:S01]  /*4f00*/  FMUL R33, R33, R88 ;  /* 0x0000005821217220 */ /* 0x000fe20000400000 */
[----:B------:R-:W-:Y:S01]  /*4f10*/  LEA R8, P1, R90, R6, 0x2 ;  /* 0x000000065a087211 */ /* 0x000fe200078210ff */
[----:B------:R0:W-:Y:S01]  /*4f20*/  @P3 STG.E desc[UR38][R6.64], R5 ;  /* 0x0000000506003986 */ /* 0x0001e2000c101926 */
[----:B------:R-:W-:Y:S01]  /*4f30*/  F2FP.TF32.F32.PACK_B R25, R25 ;  /* 0x00000019ff19723e */ /* 0x000fe200024050ff */
[-C--:B------:R-:W-:Y:S01]  /*4f40*/  FMUL R13, R34, R88.reuse ;  /* 0x00000058220d7220 */ /* 0x080fe20000400000 */
[----:B------:R-:W-:Y:S01]  /*4f50*/  F2FP.TF32.F32.PACK_B R11, R11 ;  /* 0x0000000bff0b723e */ /* 0x000fe200024050ff */
[----:B------:R-:W-:Y:S01]  /*4f60*/  IMAD.X R9, R9, 0x1, R7, P1 ;  /* 0x0000000109097824 */ /* 0x000fe200008e0607 */
[C---:B------:R-:W-:Y:S01]  /*4f70*/  ISETP.GT.AND P3, PT, R4.reuse, 0x8, PT ;  /* 0x000000080400780c */ /* 0x040fe20003f64270 */
[----:B------:R-:W-:Y:S01]  /*4f80*/  @P0 STG.E desc[UR38][R6.64+0x4], R25 ;  /* 0x0000041906000986 */ /* 0x000fe2000c101926 */
[----:B------:R-:W-:Y:S01]  /*4f90*/  ISETP.GT.AND P0, PT, R4, 0x9, PT ;  /* 0x000000090400780c */ /* 0x000fe20003f04270 */
[-C--:B------:R-:W-:Y:S01]  /*4fa0*/  FMUL R35, R35, R88.reuse ;  /* 0x0000005823237220 */ /* 0x080fe20000400000 */
[C---:B------:R-:W-:Y:S01]  /*4fb0*/  ISETP.GT.AND P4, PT, R3.reuse, 0x8, P4 ;  /* 0x000000080300780c */ /* 0x040fe20002784270 */
[----:B------:R1:W-:Y:S01]  /*4fc0*/  @P2 STG.E desc[UR38][R8.64], R11 ;  /* 0x0000000b08002986 */ /* 0x0003e2000c101926 */
[C---:B------:R-:W-:Y:S01]  /*4fd0*/  ISETP.GT.AND P1, PT, R3.reuse, RZ, P3 ;  /* 0x000000ff0300720c */ /* 0x040fe20001f24270 */
[-C--:B0-----:R-:W-:Y:S01]  /*4fe0*/  FMUL R5, R28, R88.reuse ;  /* 0x000000581c057220 */ /* 0x081fe20000400000 */
[----:B------:R-:W-:Y:S01]  /*4ff0*/  ISETP.GT.AND P2, PT, R3, RZ, P0 ;  /* 0x000000ff0300720c */ /* 0x000fe20000744270 */
[-C--:B------:R-:W-:Y:S01]  /*5000*/  FMUL R37, R37, R88.reuse ;  /* 0x0000005825257220 */ /* 0x080fe20000400000 */
[----:B------:R-:W-:Y:S01]  /*5010*/  ISETP.GT.AND P3, PT, R3, 0x8, P3 ;  /* 0x000000080300780c */ /* 0x000fe20001f64270 */
[-C--:B------:R-:W-:Y:S01]  /*5020*/  FMUL R39, R39, R88.reuse ;  /* 0x0000005827277220 */ /* 0x080fe20000400000 */
[----:B------:R-:W-:Y:S01]  /*5030*/  F2FP.TF32.F32.PACK_B R27, R27 ;  /* 0x0000001bff1b723e */ /* 0x000fe200024050ff */
[-C--:B------:R-:W-:Y:S01]  /*5040*/  FMUL R41, R41, R88.reuse ;  /* 0x0000005829297220 */ /* 0x080fe20000400000 */
[----:B------:R-:W-:Y:S01]  /*5050*/  F2FP.TF32.F32.PACK_B R5, R5 ;  /* 0x00000005ff05723e */ /* 0x000fe200024050ff */
[-C--:B------:R-:W-:Y:S01]  /*5060*/  FMUL R43, R43, R88.reuse ;  /* 0x000000582b2b7220 */ /* 0x080fe20000400000 */
[----:B------:R-:W-:Y:S01]  /*5070*/  F2FP.TF32.F32.PACK_B R29, R29 ;  /* 0x0000001dff1d723e */ /* 0x000fe200024050ff */
[-C--:B-1----:R-:W-:Y:S01]  /*5080*/  FMUL R11, R30, R88.reuse ;  /* 0x000000581e0b7220 */ /* 0x082fe20000400000 */
[----:B------:R-:W-:Y:S01]  /*5090*/  @P4 STG.E desc[UR38][R8.64+0x4], R27 ;  /* 0x0000041b08004986 */ /* 0x000fe2000c101926 */
[C---:B------:R-:W-:Y:S01]  /*50a0*/  ISETP.GT.AND P4, PT, R4.reuse, 0x11, PT ;  /* 0x000000110400780c */ /* 0x040fe20003f84270 */
[-C--:B------:R-:W-:Y:S01]  /*50b0*/  FMUL R45, R45, R88.reuse ;  /* 0x000000582d2d7220 */ /* 0x080fe20000400000 */
[----:B------:R-:W-:Y:S01]  /*50c0*/  ISETP.GT.AND P0, PT, R3, 0x8, P0 ;  /* 0x000000080300780c */ /* 0x000fe20000704270 */
[----:B------:R0:W-:Y:S01]  /*50d0*/  @P1 STG.E desc[UR38][R6.64+0x20], R5 ;  /* 0x0000200506001986 */ /* 0x0001e2000c101926 */
[----:B------:R-:W-:Y:S01]  /*50e0*/  F2FP.TF32.F32.PACK_B R11, R11 ;  /* 0x0000000bff0b723e */ /* 0x000fe200024050ff */
[-C--:B------:R-:W-:Y:S01]  /*50f0*/  FMUL R47, R47, R88.reuse ;  /* 0x000000582f2f7220 */ /* 0x080fe20000400000 */
[----:B------:R-:W-:Y:S01]  /*5100*/  F2FP.TF32.F32.PACK_B R31, R31 ;  /* 0x0000001fff1f723e */ /* 0x000fe200024050ff */
[----:B------:R-:W-:Y:S01]  /*5110*/  @P2 STG.E desc[UR38][R6.64+0x24], R29 ;  /* 0x0000241d06002986 */ /* 0x000fe2000c101926 */
[----:B------:R-:W-:Y:S01]  /*5120*/  ISETP.GT.AND P2, PT, R4, 0x10, PT ;  /* 0x000000100400780c */ /* 0x000fe20003f44270 */
[-C--:B------:R-:W-:Y:S01]  /*5130*/  FMUL R49, R49, R88.reuse ;  /* 0x0000005831317220 */ /* 0x080fe20000400000 */
[----:B------:R-:W-:Y:S01]  /*5140*/  F2FP.TF32.F32.PACK_B R33, R33 ;  /* 0x00000021ff21723e */ /* 0x000fe200024050ff */
[----:B------:R1:W-:Y:S01]  /*5150*/  @P3 STG.E desc[UR38][R8.64+0x20], R11 ;  /* 0x0000200b08003986 */ /* 0x0003e2000c101926 */
[----:B------:R-:W-:Y:S01]  /*5160*/  ISETP.GT.AND P1, PT, R3, RZ, P2 ;  /* 0x000000ff0300720c */ /* 0x000fe20001724270 */
[-C--:B------:R-:W-:Y:S01]  /*5170*/  FMUL R51, R51, R88.reuse ;  /* 0x0000005833337220 */ /* 0x080fe20000400000 */
[C---:B------:R-:W-:Y:S01]  /*5180*/  ISETP.GT.AND P3, PT, R3.reuse, RZ, P4 ;  /* 0x000000ff0300720c */ /* 0x040fe20002764270 */
[-C--:B0-----:R-:W-:Y:S01]  /*5190*/  FMUL R5, R32, R88.reuse ;  /* 0x0000005820057220 */ /* 0x081fe20000400000 */
[----:B------:R-:W-:Y:S01]  /*51a0*/  ISETP.GT.AND P2, PT, R3, 0x8, P2 ;  /* 0x000000080300780c */ /* 0x000fe20001744270 */
[----:B------:R-:W-:Y:S01]  /*51b0*/  @P0 STG.E desc[UR38][R8.64+0x24], R31 ;  /* 0x0000241f08000986 */ /* 0x000fe2000c101926 */
[----:B------:R-:W-:Y:S01]  /*51c0*/  F2FP.TF32.F32.PACK_B R13, R13 ;  /* 0x0000000dff0d723e */ /* 0x000fe200024050ff */
[-C--:B------:R-:W-:Y:S01]  /*51d0*/  FMUL R53, R53, R88.reuse ;  /* 0x0000005835357220 */ /* 0x080fe20000400000 */
[----:B------:R-:W-:Y:S01]  /*51e0*/  F2FP.TF32.F32.PACK_B R5, R5 ;  /* 0x00000005ff05723e */ /* 0x000fe200024050ff */
[-C--:B------:R-:W-:Y:S01]  /*51f0*/  FMUL R55, R55, R88.reuse ;  /* 0x0000005837377220 */ /* 0x080fe20000400000 */
[----:B------:R-:W-:Y:S01]  /*5200*/  ISETP.GT.AND P0, PT, R4, 0x19, PT ;  /* 0x000000190400780c */ /* 0x000fe20003f04270 */
[-C--:B-1----:R-:W-:Y:S01]  /*5210*/  FMUL R11, R38, R88.reuse ;  /* 0x00000058260b7220 */ /* 0x082fe20000400000 */
        /* <DEDUP_REMOVED lines=16> */
[----:B------:R-:W-:Y:S01]  /*5320*/  ISETP.GT.AND P4, PT, R4, 0x21, PT ;  /* 0x000000210400780c */ /* 0x000fe20003f84270 */
[-C--:B------:R-:W-:Y:S01]  /*5330*/  FMUL R63, R63, R88.reuse ;  /* 0x000000583f3f7220 */ /* 0x080fe20000400000 */
[----:B------:R-:W-:Y:S01]  /*5340*/  F2FP.TF32.F32.PACK_B R5, R5 ;  /* 0x00000005ff05723e */ /* 0x000fe200024050ff */
[-C--:B------:R-:W-:Y:S01]  /*5350*/  FMUL R65, R65, R88.reuse ;  /* 0x0000005841417220 */ /* 0x080fe20000400000 */
[----:B------:R-:W-:Y:S01]  /*5360*/  ISETP.GT.AND P0, PT, R3, 0x8, P0 ;  /* 0x000000080300780c */ /* 0x000fe20000704270 */
[-C--:B-1----:R-:W-:Y:S01]  /*5370*/  FMUL R13, R42, R88.reuse ;  /* 0x000000582a0d7220 */ /* 0x082fe20000400000 */
[----:B------:R-:W-:Y:S01]  /*5380*/  F2FP.TF32.F32.PACK_B R39, R39 ;  /* 0x00000027ff27723e */ /* 0x000fe200024050ff */
        /* <DEDUP_REMOVED lines=13> */
[C---:B------:R-:W-:Y:S01]  /*5460*/  ISETP.GT.AND P2, PT, R3.reuse, 0x8, P2 ;  /* 0x000000080300780c */ /* 0x040fe20001744270 */
[----:B------:R-:W-:Y:S01]  /*5470*/  @P0 STG.E desc[UR38][R8.64+0x64], R39 ;  /* 0x0000642708000986 */ /* 0x000fe2000c101926 */
[----:B------:R-:W-:Y:S01]  /*5480*/  ISETP.GT.AND P4, PT, R3, 0x8, P4 ;  /* 0x000000080300780c */ /* 0x000fe20002784270 */
[-C--:B------:R-:W-:Y:S01]  /*5490*/  FMUL R73, R73, R88.reuse ;  /* 0x0000005849497220 */ /* 0x080fe20000400000 */
[----:B------:R-:W-:Y:S01]  /*54a0*/  F2FP.TF32.F32.PACK_B R5, R5 ;  /* 0x00000005ff05723e */ /* 0x000fe200024050ff */
[-C--:B------:R-:W-:Y:S01]  /*54b0*/  FMUL R75, R75, R88.reuse ;  /* 0x000000584b4b7220 */ /* 0x080fe20000400000 */
[----:B------:R-:W-:Y:S01]  /*54c0*/  ISETP.GT.AND P0, PT, R4, 0x29, PT ;  /* 0x000000290400780c */ /* 0x000fe20003f04270 */
        /* <DEDUP_REMOVED lines=25> */
[----:B------:R-:W-:Y:S01]  /*5660*/  ISETP.GT.AND P1, PT, R4, 0x31, PT ;  /* 0x000000310400780c */ /* 0x000fe20003f24270 */
[-C--:B------:R-:W-:Y:S01]  /*5670*/  FMUL R85, R85, R88.reuse ;  /* 0x0000005855557220 */ /* 0x080fe20000400000 */
[----:B------:R-:W-:Y:S01]  /*5680*/  F2FP.TF32.F32.PACK_B R13, R13 ;  /* 0x0000000dff0d723e */ /* 0x000fe200024050ff */
[----:B------:R-:W-:Y:S01]  /*5690*/  @P2 STG.E desc[UR38][R6.64+0xa4], R45 ;  /* 0x0000a42d06002986 */ /* 0x000fe2000c101926 */
[----:B------:R-:W-:Y:S01]  /*56a0*/  ISETP.GT.AND P2, PT, R3, RZ, P4 ;  /* 0x000000ff0300720c */ /* 0x000fe20002744270 */
[----:B------:R-:W-:Y:S01]  /*56b0*/  FMUL R87, R87, R88 ;  /* 0x0000005857577220 */ /* 0x000fe20000400000 */
[----:B------:R-:W-:Y:S01]  /*56c0*/  F2FP.TF32.F32.PACK_B R53, R53 ;  /* 0x00000035ff35723e */ /* 0x000fe200024050ff */
[----:B------:R1:W-:Y:S01]  /*56d0*/  @P3 STG.E desc[UR38][R8.64+0xa0], R11 ;  /* 0x0000a00b08003986 */ /* 0x0003e2000c101926 */
[----:B------:R-:W-:-:S02]  /*56e0*/  ISETP.GT.AND P3, PT, R3, RZ, P1 ;  /* 0x000000ff0300720c */ /* 0x000fc40000f64270 */
[----:B------:R-:W-:Y:S01]  /*56f0*/  F2FP.TF32.F32.PACK_B R55, R55 ;  /* 0x00000037ff37723e */ /* 0x000fe200024050ff */
[-C--:B0-----:R-:W-:Y:S01]  /*5700*/  FMUL R5, R48, R88.reuse ;  /* 0x0000005830057220 */ /* 0x081fe20000400000 */
[----:B------:R-:W-:Y:S01]  /*5710*/  @P0 STG.E desc[UR38][R8.64+0xa4], R47 ;  /* 0x0000a42f08000986 */ /* 0x000fe2000c101926 */
[----:B------:R-:W-:Y:S02]  /*5720*/  ISETP.GT.AND P0, PT, R3, 0x8, P4 ;  /* 0x000000080300780c */ /* 0x000fe40002704270 */
[----:B------:R-:W-:Y:S02]  /*5730*/  F2FP.TF32.F32.PACK_B R57, R57 ;  /* 0x00000039ff39723e */ /* 0x000fe400024050ff */
[----:B------:R-:W-:Y:S01]  /*5740*/  F2FP.TF32.F32.PACK_B R5, R5 ;  /* 0x00000005ff05723e */ /* 0x000fe200024050ff */
[----:B-1----:R-:W-:Y:S01]  /*5750*/  FMUL R11, R54, R88 ;  /* 0x00000058360b7220 */ /* 0x002fe20000400000 */
[----:B------:R-:W-:-:S03]  /*5760*/  F2FP.TF32.F32.PACK_B R59, R59 ;  /* 0x0000003bff3b723e */ /* 0x000fc600024050ff */
[----:B------:R0:W-:Y:S01]  /*5770*/  @P2 STG.E desc[UR38][R6.64+0xc0], R5 ;  /* 0x0000c00506002986 */ /* 0x0001e2000c101926 */
[C---:B------:R-:W-:Y:S02]  /*5780*/  ISETP.GT.AND P2, PT, R4.reuse, 0x38, PT ;  /* 0x000000380400780c */ /* 0x040fe40003f44270 */
[----:B------:R-:W-:Y:S01]  /*5790*/  F2FP.TF32.F32.PACK_B R11, R11 ;  /* 0x0000000bff0b723e */ /* 0x000fe200024050ff */
[----:B------:R-:W-:Y:S01]  /*57a0*/  @P3 STG.E desc[UR38][R6.64+0xc4], R49 ;  /* 0x0000c43106003986 */ /* 0x000fe2000c101926 */
[C---:B------:R-:W-:Y:S02]  /*57b0*/  ISETP.GT.AND P3, PT, R3.reuse, 0x8, P1 ;  /* 0x000000080300780c */ /* 0x040fe40000f64270 */
[----:B------:R-:W-:Y:S01]  /*57c0*/  ISETP.GT.AND P1, PT, R4, 0x39, PT ;  /* 0x000000390400780c */ /* 0x000fe20003f24270 */
[----:B------:R1:W-:Y:S01]  /*57d0*/  @P0 STG.E desc[UR38][R8.64+0xc0], R13 ;  /* 0x0000c00d08000986 */ /* 0x0003e2000c101926 */
[C---:B------:R-:W-:Y:S02]  /*57e0*/  ISETP.GT.AND P4, PT, R3.reuse, RZ, P2 ;  /* 0x000000ff0300720c */ /* 0x040fe40001784270 */
[C---:B------:R-:W-:Y:S01]  /*57f0*/  ISETP.GT.AND P0, PT, R3.reuse, RZ, P1 ;  /* 0x000000ff0300720c */ /* 0x040fe20000f04270 */
[----:B0-----:R-:W-:Y:S01]  /*5800*/  FMUL R5, R52, R88 ;  /* 0x0000005834057220 */ /* 0x001fe20000400000 */
[----:B------:R-:W-:-:S02]  /*5810*/  ISETP.GT.AND P2, PT, R3, 0x8, P2 ;  /* 0x000000080300780c */ /* 0x000fc40001744270 */
[----:B------:R-:W-:Y:S02]  /*5820*/  F2FP.TF32.F32.PACK_B R61, R61 ;  /* 0x0000003dff3d723e */ /* 0x000fe400024050ff */
[----:B------:R-:W-:Y:S01]  /*5830*/  F2FP.TF32.F32.PACK_B R5, R5 ;  /* 0x00000005ff05723e */ /* 0x000fe200024050ff */
[----:B------:R-:W-:Y:S01]  /*5840*/  @P3 STG.E desc[UR38][R8.64+0xc4], R51 ;  /* 0x0000c43308003986 */ /* 0x000fe2000c101926 */
[C---:B------:R-:W-:Y:S01]  /*5850*/  ISETP.GT.AND P3, PT, R3.reuse, 0x8, P1 ;  /* 0x000000080300780c */ /* 0x040fe20000f64270 */
[----:B-1----:R-:W-:Y:S01]  /*5860*/  FMUL R13, R58, R88 ;  /* 0x000000583a0d7220 */ /* 0x002fe20000400000 */
[C---:B------:R-:W-:Y:S01]  /*5870*/  ISETP.GT.AND P1, PT, R4.reuse, 0x40, PT ;  /* 0x000000400400780c */ /* 0x040fe20003f24270 */
[----:B------:R0:W-:Y:S01]  /*5880*/  @P4 STG.E desc[UR38][R6.64+0xe0], R5 ;  /* 0x0000e00506004986 */ /* 0x0001e2000c101926 */
[----:B------:R-:W-:Y:S02]  /*5890*/  F2FP.TF32.F32.PACK_B R63, R63 ;  /* 0x0000003fff3f723e */ /* 0x000fe400024050ff */
[----:B------:R-:W-:Y:S01]  /*58a0*/  ISETP.GT.AND P4, PT, R3, RZ, P1 ;  /* 0x000000ff0300720c */ /* 0x000fe20000f84270 */
[----:B------:R-:W-:Y:S01]  /*58b0*/  @P0 STG.E desc[UR38][R6.64+0xe4], R53 ;  /* 0x0000e43506000986 */ /* 0x000fe2000c101926 */
[----:B------:R-:W-:-:S02]  /*58c0*/  ISETP.GT.AND P0, PT, R4, 0x41, PT ;  /* 0x000000410400780c */ /* 0x000fc40003f04270 */
[C---:B------:R-:W-:Y:S01]  /*58d0*/  ISETP.GT.AND P1, PT, R3.reuse, 0x8, P1 ;  /* 0x000000080300780c */ /* 0x040fe20000f24270 */
[----:B------:R1:W-:Y:S01]  /*58e0*/  @P2 STG.E desc[UR38][R8.64+0xe0], R11 ;  /* 0x0000e00b08002986 */ /* 0x0003e2000c101926 */
[C---:B------:R-:W-:Y:S02]  /*58f0*/  ISETP.GT.AND P2, PT, R3.reuse, RZ, P0 ;  /* 0x000000ff0300720c */ /* 0x040fe40000744270 */
[----:B------:R-:W-:Y:S01]  /*5900*/  F2FP.TF32.F32.PACK_B R13, R13 ;  /* 0x0000000dff0d723e */ /* 0x000fe200024050ff */
[-C--:B0-----:R-:W-:Y:S01]  /*5910*/  FMUL R5, R56, R88.reuse ;  /* 0x0000005838057220 */ /* 0x081fe20000400000 */
[----:B------:R-:W-:Y:S01]  /*5920*/  @P3 STG.E desc[UR38][R8.64+0xe4], R55 ;  /* 0x0000e43708003986 */ /* 0x000fe2000c101926 */
[----:B------:R-:W-:Y:S02]  /*5930*/  ISETP.GT.AND P3, PT, R3, 0x8, P0 ;  /* 0x000000080300780c */ /* 0x000fe40000764270 */
[----:B------:R-:W-:Y:S02]  /*5940*/  ISETP.GT.AND P0, PT, R4, 0x49, PT ;  /* 0x000000490400780c */ /* 0x000fe40003f04270 */
[----:B------:R-:W-:Y:S01]  /*5950*/  F2FP.TF32.F32.PACK_B R5, R5 ;  /* 0x00000005ff05723e */ /* 0x000fe200024050ff */
[----:B-1----:R-:W-:Y:S01]  /*5960*/  FMUL R11, R62, R88 ;  /* 0x000000583e0b7220 */ /* 0x002fe20000400000 */
[----:B------:R-:W-:-:S03]  /*5970*/  F2FP.TF32.F32.PACK_B R65, R65 ;  /* 0x00000041ff41723e */ /* 0x000fc600024050ff */
[----:B------:R0:W-:Y:S01]  /*5980*/  @P4 STG.E desc[UR38][R6.64+0x100], R5 ;  /* 0x0001000506004986 */ /* 0x0001e2000c101926 */
[----:B------:R-:W-:Y:S02]  /*5990*/  F2FP.TF32.F32.PACK_B R67, R67 ;  /* 0x00000043ff43723e */ /* 0x000fe400024050ff */
[----:B------:R-:W-:Y:S01]  /*59a0*/  F2FP.TF32.F32.PACK_B R11, R11 ;  /* 0x0000000bff0b723e */ /* 0x000fe200024050ff */
[----:B------:R-:W-:Y:S01]  /*59b0*/  @P2 STG.E desc[UR38][R6.64+0x104], R57 ;  /* 0x0001043906002986 */ /* 0x000fe2000c101926 */
[----:B------:R-:W-:Y:S02]  /*59c0*/  ISETP.GT.AND P2, PT, R4, 0x48, PT ;  /* 0x000000480400780c */ /* 0x000fe40003f44270 */
[----:B------:R-:W-:Y:S01]  /*59d0*/  F2FP.TF32.F32.PACK_B R69, R69 ;  /* 0x00000045ff45723e */ /* 0x000fe200024050ff */
[----:B------:R1:W-:Y:S01]  /*59e0*/  @P1 STG.E desc[UR38][R8.64+0x100], R13 ;  /* 0x0001000d08001986 */ /* 0x0003e2000c101926 */
[C---:B------:R-:W-:Y:S02]  /*59f0*/  ISETP.GT.AND P4, PT, R3.reuse, RZ, P2 ;  /* 0x000000ff0300720c */ /* 0x040fe40001784270 */
[C---:B------:R-:W-:Y:S01]  /*5a00*/  ISETP.GT.AND P1, PT, R3.reuse, RZ, P0 ;  /* 0x000000ff0300720c */ /* 0x040fe20000724270 */
[----:B0-----:R-:W-:Y:S01]  /*5a10*/  FMUL R5, R60, R88 ;  /* 0x000000583c057220 */ /* 0x001fe20000400000 */
[C---:B------:R-:W-:Y:S01]  /*5a20*/  ISETP.GT.AND P2, PT, R3.reuse, 0x8, P2 ;  /* 0x000000080300780c */ /* 0x040fe20001744270 */
[----:B------:R-:W-:Y:S01]  /*5a30*/  @P3 STG.E desc[UR38][R8.64+0x104], R59 ;  /* 0x0001043b08003986 */ /* 0x000fe2000c101926 */
[----:B------:R-:W-:-:S02]  /*5a40*/  ISETP.GT.AND P3, PT, R3, 0x8, P0 ;  /* 0x000000080300780c */ /* 0x000fc40000764270 */
[----:B------:R-:W-:Y:S02]  /*5a50*/  F2FP.TF32.F32.PACK_B R5, R5 ;  /* 0x00000005ff05723e */ /* 0x000fe400024050ff */
[----:B------:R-:W-:Y:S01]  /*5a60*/  ISETP.GT.AND P0, PT, R4, 0x51, PT ;  /* 0x000000510400780c */ /* 0x000fe20003f04270 */
[----:B-1----:R-:W-:Y:S01]  /*5a70*/  FMUL R13, R66, R88 ;  /* 0x00000058420d7220 */ /* 0x002fe20000400000 */
[----:B------:R-:W-:Y:S01]  /*5a80*/  F2FP.TF32.F32.PACK_B R71, R71 ;  /* 0x00000047ff47723e */ /* 0x000fe200024050ff */
[----:B------:R0:W-:Y:S01]  /*5a90*/  @P4 STG.E desc[UR38][R6.64+0x120], R5 ;  /* 0x0001200506004986 */ /* 0x0001e2000c101926 */
[----:B------:R-:W-:Y:S02]  /*5aa0*/  F2FP.TF32.F32.PACK_B R73, R73 ;  /* 0x00000049ff49723e */ /* 0x000fe400024050ff */
[----:B------:R-:W-:Y:S01]  /*5ab0*/  F2FP.TF32.F32.PACK_B R13, R13 ;  /* 0x0000000dff0d723e */ /* 0x000fe200024050ff */
[----:B------:R-:W-:Y:S01]  /*5ac0*/  @P1 STG.E desc[UR38][R6.64+0x124], R61 ;  /* 0x0001243d06001986 */ /* 0x000fe2000c101926 */
[----:B------:R-:W-:-:S02]  /*5ad0*/  ISETP.GT.AND P1, PT, R4, 0x50, PT ;  /* 0x000000500400780c */ /* 0x000fc40003f24270 */
[----:B------:R-:W-:Y:S01]  /*5ae0*/  F2FP.TF32.F32.PACK_B R75, R75 ;  /* 0x0000004bff4b723e */ /* 0x000fe200024050ff */
[----:B------:R1:W-:Y:S01]  /*5af0*/  @P2 STG.E desc[UR38][R8.64+0x120], R11 ;  /* 0x0001200b08002986 */ /* 0x0003e2000c101926 */
[C---:B------:R-:W-:Y:S02]  /*5b00*/  ISETP.GT.AND P4, PT, R3.reuse, RZ, P1 ;  /* 0x000000ff0300720c */ /* 0x040fe40000f84270 */
[C---:B------:R-:W-:Y:S01]  /*5b10*/  ISETP.GT.AND P2, PT, R3.reuse, RZ, P0 ;  /* 0x000000ff0300720c */ /* 0x040fe20000744270 */
[----:B0-----:R-:W-:Y:S01]  /*5b20*/  FMUL R5, R64, R88 ;  /* 0x0000005840057220 */ /* 0x001fe20000400000 */
[C---:B------:R-:W-:Y:S01]  /*5b30*/  ISETP.GT.AND P1, PT, R3.reuse, 0x8, P1 ;  /* 0x000000080300780c */ /* 0x040fe20000f24270 */
[----:B------:R-:W-:Y:S01]  /*5b40*/  @P3 STG.E desc[UR38][R8.64+0x124], R63 ;  /* 0x0001243f08003986 */ /* 0x000fe2000c101926 */
[----:B------:R-:W-:Y:S02]  /*5b50*/  ISETP.GT.AND P3, PT, R3, 0x8, P0 ;  /* 0x000000080300780c */ /* 0x000fe40000764270 */
[----:B------:R-:W-:-:S02]  /*5b60*/  F2FP.TF32.F32.PACK_B R5, R5 ;  /* 0x00000005ff05723e */ /* 0x000fc400024050ff */
[----:B------:R-:W-:Y:S01]  /*5b70*/  ISETP.GT.AND P0, PT, R4, 0x59, PT ;  /* 0x000000590400780c */ /* 0x000fe20003f04270 */
[----:B-1----:R-:W-:Y:S01]  /*5b80*/  FMUL R11, R70, R88 ;  /* 0x00000058460b7220 */ /* 0x002fe20000400000 */
[----:B------:R-:W-:Y:S01]  /*5b90*/  F2FP.TF32.F32.PACK_B R77, R77 ;  /* 0x0000004dff4d723e */ /* 0x000fe200024050ff */
[----:B------:R0:W-:Y:S01]  /*5ba0*/  @P4 STG.E desc[UR38][R6.64+0x140], R5 ;  /* 0x0001400506004986 */ /* 0x0001e2000c101926 */
[----:B------:R-:W-:Y:S02]  /*5bb0*/  F2FP.TF32.F32.PACK_B R79, R79 ;  /* 0x0000004fff4f723e */ /* 0x000fe400024050ff */
[----:B------:R-:W-:Y:S01]  /*5bc0*/  F2FP.TF32.F32.PACK_B R11, R11 ;  /* 0x0000000bff0b723e */ /* 0x000fe200024050ff */
[----:B------:R-:W-:Y:S01]  /*5bd0*/  @P2 STG.E desc[UR38][R6.64+0x144], R65 ;  /* 0x0001444106002986 */ /* 0x000fe2000c101926 */
[----:B------:R-:W-:Y:S02]  /*5be0*/  ISETP.GT.AND P2, PT, R4, 0x58, PT ;  /* 0x000000580400780c */ /* 0x000fe40003f44270 */
[----:B------:R-:W-:Y:S01]  /*5bf0*/  F2FP.TF32.F32.PACK_B R81, R81 ;  /* 0x00000051ff51723e */ /* 0x000fe200024050ff */
[----:B------:R1:W-:Y:S01]  /*5c00*/  @P1 STG.E desc[UR38][R8.64+0x140], R13 ;  /* 0x0001400d08001986 */ /* 0x0003e2000c101926 */
[----:B------:R-:W-:-:S02]  /*5c10*/  ISETP.GT.AND P4, PT, R3, RZ, P2 ;  /* 0x000000ff0300720c */ /* 0x000fc40001784270 */
[C---:B------:R-:W-:Y:S01]  /*5c20*/  ISETP.GT.AND P1, PT, R3.reuse, RZ, P0 ;  /* 0x000000ff0300720c */ /* 0x040fe20000724270 */
[-C--:B0-----:R-:W-:Y:S01]  /*5c30*/  FMUL R5, R68, R88.reuse ;  /* 0x0000005844057220 */ /* 0x081fe20000400000 */
[C---:B------:R-:W-:Y:S01]  /*5c40*/  ISETP.GT.AND P2, PT, R3.reuse, 0x8, P2 ;  /* 0x000000080300780c */ /* 0x040fe20001744270 */
[----:B------:R-:W-:Y:S01]  /*5c50*/  @P3 STG.E desc[UR38][R8.64+0x144], R67 ;  /* 0x0001444308003986 */ /* 0x000fe2000c101926 */
[----:B------:R-:W-:Y:S02]  /*5c60*/  ISETP.GT.AND P3, PT, R3, 0x8, P0 ;  /* 0x000000080300780c */ /* 0x000fe40000764270 */
[----:B------:R-:W-:Y:S02]  /*5c70*/  F2FP.TF32.F32.PACK_B R5, R5 ;  /* 0x00000005ff05723e */ /* 0x000fe400024050ff */
[----:B------:R-:W-:Y:S01]  /*5c80*/  ISETP.GT.AND P0, PT, R4, 0x61, PT ;  /* 0x000000610400780c */ /* 0x000fe20003f04270 */
[----:B-1----:R-:W-:Y:S01]  /*5c90*/  FMUL R13, R74, R88 ;  /* 0x000000584a0d7220 */ /* 0x002fe20000400000 */
[----:B------:R-:W-:Y:S01]  /*5ca0*/  F2FP.TF32.F32.PACK_B R15, R15 ;  /* 0x0000000fff0f723e */ /* 0x000fe200024050ff */
[----:B------:R0:W-:Y:S01]  /*5cb0*/  @P4 STG.E desc[UR38][R6.64+0x160], R5 ;  /* 0x0001600506004986 */ /* 0x0001e2000c101926 */
[----:B------:R-:W-:-:S02]  /*5cc0*/  F2FP.TF32.F32.PACK_B R83, R83 ;  /* 0x00000053ff53723e */ /* 0x000fc400024050ff */
        /* <DEDUP_REMOVED lines=15> */
[----:B------:R0:W-:Y:S03]  /*5dc0*/  @P4 STG.E desc[UR38][R6.64+0x180], R5 ;  /* 0x0001800506004986 */ /* 0x0001e6000c101926 */
[----:B------:R-:W-:Y:S01]  /*5dd0*/  F2FP.TF32.F32.PACK_B R11, R11 ;  /* 0x0000000bff0b723e */ /* 0x000fe200024050ff */
[----:B------:R-:W-:Y:S01]  /*5de0*/  @P2 STG.E desc[UR38][R6.64+0x184], R73 ;  /* 0x0001844906002986 */ /* 0x000fe2000c101926 */
[----:B------:R-:W-:-:S03]  /*5df0*/  ISETP.GT.AND P2, PT, R4, 0x68, PT ;  /* 0x000000680400780c */ /* 0x000fc60003f44270 */
[----:B------:R1:W-:Y:S01]  /*5e00*/  @P1 STG.E desc[UR38][R8.64+0x180], R13 ;  /* 0x0001800d08001986 */ /* 0x0003e2000c101926 */
[C---:B------:R-:W-:Y:S02]  /*5e10*/  ISETP.GT.AND P4, PT, R3.reuse, RZ, P2 ;  /* 0x000000ff0300720c */ /* 0x040fe40001784270 */
[C---:B------:R-:W-:Y:S01]  /*5e20*/  ISETP.GT.AND P1, PT, R3.reuse, RZ, P0 ;  /* 0x000000ff0300720c */ /* 0x040fe20000724270 */
[-C--:B0-----:R-:W-:Y:S01]  /*5e30*/  FMUL R5, R76, R88.reuse ;  /* 0x000000584c057220 */ /* 0x081fe20000400000 */
[C---:B------:R-:W-:Y:S01]  /*5e40*/  ISETP.GT.AND P2, PT, R3.reuse, 0x8, P2 ;  /* 0x000000080300780c */ /* 0x040fe20001744270 */
[----:B------:R-:W-:Y:S01]  /*5e50*/  @P3 STG.E desc[UR38][R8.64+0x184], R75 ;  /* 0x0001844b08003986 */ /* 0x000fe2000c101926 */
[----:B------:R-:W-:Y:S02]  /*5e60*/  ISETP.GT.AND P3, PT, R4, 0x71, PT ;  /* 0x000000710400780c */ /* 0x000fe40003f64270 */
[----:B------:R-:W-:Y:S02]  /*5e70*/  F2FP.TF32.F32.PACK_B R5, R5 ;  /* 0x00000005ff05723e */ /* 0x000fe400024050ff */
[----:B------:R-:W-:Y:S01]  /*5e80*/  ISETP.GT.AND P0, PT, R3, 0x8, P0 ;  /* 0x000000080300780c */ /* 0x000fe20000704270 */
[----:B-1----:R-:W-:-:S02]  /*5e90*/  FMUL R13, R80, R88 ;  /* 0x00000058500d7220 */ /* 0x002fc40000400000 */
[----:B------:R-:W-:Y:S03]  /*5ea0*/  @P4 STG.E desc[UR38][R6.64+0x1a0], R5 ;  /* 0x0001a00506004986 */ /* 0x000fe6000c101926 */
[----:B------:R-:W-:Y:S01]  /*5eb0*/  F2FP.TF32.F32.PACK_B R13, R13 ;  /* 0x0000000dff0d723e */ /* 0x000fe200024050ff */
[----:B------:R-:W-:Y:S01]  /*5ec0*/  @P1 STG.E desc[UR38][R6.64+0x1a4], R77 ;  /* 0x0001a44d06001986 */ /* 0x000fe2000c101926 */
[----:B------:R-:W-:-:S03]  /*5ed0*/  ISETP.GT.AND P1, PT, R4, 0x70, PT ;  /* 0x000000700400780c */ /* 0x000fc60003f24270 */
[----:B------:R0:W-:Y:S01]  /*5ee0*/  @P2 STG.E desc[UR38][R8.64+0x1a0], R11 ;  /* 0x0001a00b08002986 */ /* 0x0001e2000c101926 */
[C---:B------:R-:W-:Y:S02]  /*5ef0*/  ISETP.GT.AND P4, PT, R3.reuse, RZ, P1 ;  /* 0x000000ff0300720c */ /* 0x040fe40000f84270 */
[C---:B------:R-:W-:Y:S01]  /*5f00*/  ISETP.GT.AND P2, PT, R3.reuse, RZ, P3 ;  /* 0x000000ff0300720c */ /* 0x040fe20001f44270 */
[----:B------:R-:W-:Y:S01]  /*5f10*/  @P0 STG.E desc[UR38][R8.64+0x1a4], R79 ;  /* 0x0001a44f08000986 */ /* 0x000fe2000c101926 */
[C---:B------:R-:W-:Y:S02]  /*5f20*/  ISETP.GT.AND P1, PT, R3.reuse, 0x8, P1 ;  /* 0x000000080300780c */ /* 0x040fe40000f24270 */
[----:B------:R-:W-:Y:S02]  /*5f30*/  ISETP.GT.AND P0, PT, R4, 0x78, PT ;  /* 0x000000780400780c */ /* 0x000fe40003f04270 */
[----:B------:R-:W-:Y:S01]  /*5f40*/  ISETP.GT.AND P3, PT, R3, 0x8, P3 ;  /* 0x000000080300780c */ /* 0x000fe20001f64270 */
[----:B0-----:R-:W-:-:S04]  /*5f50*/  FMUL R11, R86, R88 ;  /* 0x00000058560b7220 */ /* 0x001fc80000400000 */
[----:B------:R-:W-:Y:S01]  /*5f60*/  @P4 STG.E desc[UR38][R6.64+0x1c0], R13 ;  /* 0x0001c00d06004986 */ /* 0x000fe2000c101926 */
[----:B------:R-:W-:Y:S01]  /*5f70*/  ISETP.GT.AND P4, PT, R4, 0x79, PT ;  /* 0x000000790400780c */ /* 0x000fe20003f84270 */
[----:B------:R-:W-:Y:S01]  /*5f80*/  @P2 IMAD.MOV.U32 R4, RZ, RZ, R6 ;  /* 0x000000ffff042224 */ /* 0x000fe200078e0006 */
[----:B------:R-:W-:Y:S01]  /*5f90*/  F2FP.TF32.F32.PACK_B R11, R11 ;  /* 0x0000000bff0b723e */ /* 0x000fe200024050ff */
[----:B------:R-:W-:-:S05]  /*5fa0*/  @P2 IMAD.MOV.U32 R5, RZ, RZ, R7 ;  /* 0x000000ffff052224 */ /* 0x000fca00078e0007 */
[----:B------:R0:W-:Y:S01]  /*5fb0*/  @P2 STG.E desc[UR38][R4.64+0x1c4], R81 ;  /* 0x0001c45104002986 */ /* 0x0001e2000c101926 */
[C---:B------:R-:W-:Y:S02]  /*5fc0*/  ISETP.GT.AND P2, PT, R3.reuse, RZ, P4 ;  /* 0x000000ff0300720c */ /* 0x040fe40002744270 */
[----:B------:R-:W-:Y:S01]  /*5fd0*/  ISETP.GT.AND P4, PT, R3, 0x8, P4 ;  /* 0x000000080300780c */ /* 0x000fe20002784270 */
[----:B0-----:R-:W-:Y:S02]  /*5fe0*/  @P1 IMAD.MOV.U32 R4, RZ, RZ, R8 ;  /* 0x000000ffff041224 */ /* 0x001fe400078e0008 */
[----:B------:R-:W-:-:S05]  /*5ff0*/  @P1 IMAD.MOV.U32 R5, RZ, RZ, R9 ;  /* 0x000000ffff051224 */ /* 0x000fca00078e0009 */
[----:B------:R0:W-:Y:S01]  /*6000*/  @P1 STG.E desc[UR38][R4.64+0x1c0], R15 ;  /* 0x0001c00f04001986 */ /* 0x0001e2000c101926 */
[C---:B------:R-:W-:Y:S02]  /*6010*/  ISETP.GT.AND P1, PT, R3.reuse, RZ, P0 ;  /* 0x000000ff0300720c */ /* 0x040fe40000724270 */
[----:B------:R-:W-:Y:S01]  /*6020*/  ISETP.GT.AND P0, PT, R3, 0x8, P0 ;  /* 0x000000080300780c */ /* 0x000fe20000704270 */
[----:B------:R-:W-:-:S05]  /*6030*/  FMUL R3, R84, R88 ;  /* 0x0000005854037220 */ /* 0x000fca0000400000 */
[----:B------:R-:W-:Y:S01]  /*6040*/  F2FP.TF32.F32.PACK_B R3, R3 ;  /* 0x00000003ff03723e */ /* 0x000fe200024050ff */
[----:B0-----:R-:W-:Y:S02]  /*6050*/  @P3 IMAD.MOV.U32 R4, RZ, RZ, R8 ;  /* 0x000000ffff043224 */ /* 0x001fe400078e0008 */
[----:B------:R-:W-:-:S05]  /*6060*/  @P3 IMAD.MOV.U32 R5, RZ, RZ, R9 ;  /* 0x000000ffff053224 */ /* 0x000fca00078e0009 */
[----:B------:R0:W-:Y:S02]  /*6070*/  @P3 STG.E desc[UR38][R4.64+0x1c4], R83 ;  /* 0x0001c45304003986 */ /* 0x0001e4000c101926 */
[----:B0-----:R-:W-:Y:S02]  /*6080*/  @P1 IMAD.MOV.U32 R4, RZ, RZ, R6 ;  /* 0x000000ffff041224 */ /* 0x001fe400078e0006 */
[----:B------:R-:W-:-:S05]  /*6090*/  @P1 IMAD.MOV.U32 R5, RZ, RZ, R7 ;  /* 0x000000ffff051224 */ /* 0x000fca00078e0007 */
[----:B------:R0:W-:Y:S04]  /*60a0*/  @P1 STG.E desc[UR38][R4.64+0x1e0], R3 ;  /* 0x0001e00304001986 */ /* 0x0001e8000c101926 */
[----:B------:R1:W-:Y:S01]  /*60b0*/  @P2 STG.E desc[UR38][R6.64+0x1e4], R85 ;  /* 0x0001e45506002986 */ /* 0x0003e2000c101926 */
[----:B0-----:R-:W-:Y:S02]  /*60c0*/  @P0 IMAD.MOV.U32 R4, RZ, RZ, R8 ;  /* 0x000000ffff040224 */ /* 0x001fe400078e0008 */
[----:B------:R-:W-:-:S05]  /*60d0*/  @P0 IMAD.MOV.U32 R5, RZ, RZ, R9 ;  /* 0x000000ffff050224 */ /* 0x000fca00078e0009 */
[----:B------:R1:W-:Y:S04]  /*60e0*/  @P0 STG.E desc[UR38][R4.64+0x1e0], R11 ;  /* 0x0001e00b04000986 */ /* 0x0003e8000c101926 */
[----:B------:R1:W-:Y:S02]  /*60f0*/  @P4 STG.E desc[UR38][R8.64+0x1e4], R87 ;  /* 0x0001e45708004986 */ /* 0x0003e4000c101926 */
.L_x_158:
[----:B------:R-:W-:Y:S05]  /*6100*/  BSYNC B0 ;  /* 0x0000000000007941 */ /* 0x000fea0003800000 */
.L_x_32:
[----:B------:R-:W-:Y:S01]  /*6110*/  IADD3 R16, P0, R16, UR36, RZ ;  /* 0x0000002410107c10 */ /* 0x000fe2000ff1e0ff */
[----:B------:R-:W-:Y:S01]  /*6120*/  ULDC.64 UR4, c[0x0][0x650] ;  /* 0x0001940000047ab9 */ /* 0x000fe20000000a00 */
[----:B------:R-:W-:Y:S01]  /*6130*/  PRMT R3, RZ, 0x7610, R3 ;  /* 0x00007610ff037816 */ /* 0x000fe20000000003 */
[----:B------:R-:W-:Y:S01]  /*6140*/  IMAD.MOV.U32 R100, RZ, RZ, -0x1 ;  /* 0xffffffffff647424 */ /* 0x000fe200078e00ff */
[----:B------:R-:W-:Y:S01]  /*6150*/  IADD3.X R17, R17, UR42, RZ, P0, !PT ;  /* 0x0000002a11117c10 */ /* 0x000fe200087fe4ff */
[----:B--2---:R-:W-:Y:S01]  /*6160*/  IMAD.MOV.U32 R99, RZ, RZ, -0x1 ;  /* 0xffffffffff637424 */ /* 0x004fe200078e00ff */
[----:B------:R-:W-:-:S04]  /*6170*/  ISETP.GE.U32.AND P0, PT, R16, UR4, PT ;  /* 0x0000000410007c0c */ /* 0x000fc8000bf06070 */
[----:B------:R-:W-:-:S13]  /*6180*/  ISETP.GE.U32.AND.EX P0, PT, R17, UR5, PT, P0 ;  /* 0x0000000511007c0c */ /* 0x000fda000bf06100 */
[----:B------:R-:W-:Y:S05]  /*6190*/  @P0 BRA `(.L_x_159) ;  /* 0x00000004004c0947 */ /* 0x000fea0003800000 */
[----:B01----:R-:W0:Y:S01]  /*61a0*/  LDC.64 R10, c[0x0][0x628] ;  /* 0x00018a00ff0a7b82 */ /* 0x003e220000000a00 */
[----:B----4-:R-:W1:Y:S01]  /*61b0*/  S2R R12, SR_CTAID.X ;  /* 0x00000000000c7919 */ /* 0x010e620000002500 */
[----:B---3--:R-:W-:Y:S02]  /*61c0*/  IMAD.MOV.U32 R8, RZ, RZ, R16 ;  /* 0x000000ffff087224 */ /* 0x008fe400078e0010 */
[----:B------:R-:W-:Y:S01]  /*61d0*/  IMAD.MOV.U32 R9, RZ, RZ, R17 ;  /* 0x000000ffff097224 */ /* 0x000fe200078e0011 */
[----:B------:R-:W2:Y:S03]  /*61e0*/  S2R R20, SR_CTAID.Y ;  /* 0x0000000000147919 */ /* 0x000ea60000002600 */
[----:B------:R-:W3:Y:S08]  /*61f0*/  LDC R0, c[0x0][0x630] ;  /* 0x00018c00ff007b82 */ /* 0x000ef00000000800 */
[----:B------:R-:W4:Y:S01]  /*6200*/  LDC.64 R14, c[0x0][0x620] ;  /* 0x00018800ff0e7b82 */ /* 0x000f220000000a00 */
[----:B0-----:R-:W-:-:S04]  /*6210*/  ISETP.NE.U32.AND P0, PT, R10, RZ, PT ;  /* 0x000000ff0a00720c */ /* 0x001fc80003f05070 */
[----:B------:R-:W-:-:S13]  /*6220*/  ISETP.NE.AND.EX P0, PT, R11, RZ, PT, P0 ;  /* 0x000000ff0b00720c */ /* 0x000fda0003f05300 */
[----:B-1234-:R-:W-:Y:S05]  /*6230*/  @!P0 BRA `(.L_x_160) ;  /* 0x0000000000288947 */ /* 0x01efea0003800000 */
        /* <DEDUP_REMOVED lines=10> */
.L_x_160:
[-CC-:B------:R-:W-:Y:S01]  /*62e0*/  SHF.R.U64 R99, R8, R0.reuse, R9.reuse ;  /* 0x0000000008637219 */ /* 0x180fe20000001209 */
[----:B------:R-:W0:Y:S01]  /*62f0*/  LDC.64 R26, c[0x0][0x640] ;  /* 0x00019000ff1a7b82 */ /* 0x000e220000000a00 */
[----:B------:R-:W-:Y:S01]  /*6300*/  SHF.R.U32.HI R0, RZ, R0, R9 ;  /* 0x00000000ff007219 */ /* 0x000fe20000011609 */
[----:B------:R-:W-:Y:S01]  /*6310*/  ULDC UR4, c[0x0][0x150] ;  /* 0x0000540000047ab9 */ /* 0x000fe20000000800 */
[----:B------:R-:W-:Y:S02]  /*6320*/  IADD3 R3, P0, RZ, -R99, RZ ;  /* 0x80000063ff037210 */ /* 0x000fe40007f1e0ff */
[----:B------:R-:W-:-:S03]  /*6330*/  I2FP.F32.U32 R7, R12 ;  /* 0x0000000c00077245 */ /* 0x000fc60000201000 */
[----:B------:R-:W1:Y:S01]  /*6340*/  LDC R6, c[0x0][0x618] ;  /* 0x00018600ff067b82 */ /* 0x000e620000000800 */
[----:B------:R-:W-:Y:S02]  /*6350*/  IMAD.X R5, RZ, RZ, ~R0, P0 ;  /* 0x000000ffff057224 */ /* 0x000fe400000e0e00 */
[----:B------:R-:W-:Y:S01]  /*6360*/  FMUL R7, R7, UR4 ;  /* 0x0000000407077c20 */ /* 0x000fe20008400000 */
[----:B------:R-:W-:Y:S01]  /*6370*/  ULDC UR4, c[0x0][0x154] ;  /* 0x0000550000047ab9 */ /* 0x000fe20000000800 */
[-C--:B------:R-:W-:Y:S02]  /*6380*/  IMAD R0, R5, R14.reuse, RZ ;  /* 0x0000000e05007224 */ /* 0x080fe400078e02ff */
[C---:B------:R-:W-:Y:S01]  /*6390*/  IMAD.WIDE.U32 R4, R3.reuse, R14, R16 ;  /* 0x0000000e03047225 */ /* 0x040fe200078e0010 */
[----:B------:R-:W2:Y:S01]  /*63a0*/  LDC R11, c[0x0][0x608] ;  /* 0x00018200ff0b7b82 */ /* 0x000ea20000000800 */
[----:B------:R-:W3:Y:S02]  /*63b0*/  F2I.U32.TRUNC.NTZ R7, R7 ;  /* 0x0000000700077305 */ /* 0x000ee4000020f000 */
[----:B------:R-:W-:-:S04]  /*63c0*/  IMAD R3, R3, R15, R0 ;  /* 0x0000000f03037224 */ /* 0x000fc800078e0200 */
[----:B------:R-:W-:Y:S01]  /*63d0*/  IMAD.IADD R3, R5, 0x1, R3 ;  /* 0x0000000105037824 */ /* 0x000fe200078e0203 */
[----:B------:R-:W4:Y:S01]  /*63e0*/  LDC R8, c[0x0][0x658] ;  /* 0x00019600ff087b82 */ /* 0x000f220000000800 */
[----:B------:R-:W-:Y:S02]  /*63f0*/  I2FP.F32.U32 R5, R20 ;  /* 0x0000001400057245 */ /* 0x000fe40000201000 */
[----:B0-----:R-:W-:-:S04]  /*6400*/  ISETP.NE.U32.AND P0, PT, R26, RZ, PT ;  /* 0x000000ff1a00720c */ /* 0x001fc80003f05070 */
[----:B------:R-:W-:Y:S01]  /*6410*/  ISETP.NE.AND.EX P0, PT, R27, RZ, PT, P0 ;  /* 0x000000ff1b00720c */ /* 0x000fe20003f05300 */
[----:B------:R-:W0:Y:S01]  /*6420*/  LDC R9, c[0x0][0x144] ;  /* 0x00005100ff097b82 */ /* 0x000e220000000800 */
[-C--:B-1----:R-:W-:Y:S01]  /*6430*/  SHF.R.U64 R13, R4, R6.reuse, R3 ;  /* 0x00000006040d7219 */ /* 0x082fe20000001203 */
[----:B---3--:R-:W-:Y:S01]  /*6440*/  IMAD.MOV R7, RZ, RZ, -R7 ;  /* 0x000000ffff077224 */ /* 0x008fe200078e0a07 */
[----:B------:R-:W-:Y:S01]  /*6450*/  SHF.R.U32.HI R0, RZ, R6, R3 ;  /* 0x00000006ff007219 */ /* 0x000fe20000011603 */
[----:B------:R-:W-:-:S04]  /*6460*/  FMUL R6, R5, UR4 ;  /* 0x0000000405067c20 */ /* 0x000fc80008400000 */
[----:B------:R-:W1:Y:S01]  /*6470*/  LDC R21, c[0x0][0x148] ;  /* 0x00005200ff157b82 */ /* 0x000e620000000800 */
[----:B------:R3:W0:Y:S01]  /*6480*/  F2I.U32.TRUNC.NTZ R14, R6 ;  /* 0x00000006000e7305 */ /* 0x000622000020f000 */
[-CC-:B--2---:R-:W-:Y:S02]  /*6490*/  SHF.R.U64 R10, R13, R11.reuse, R0.reuse ;  /* 0x0000000b0d0a7219 */ /* 0x184fe40000001200 */
[----:B------:R-:W-:-:S04]  /*64a0*/  SHF.R.U32.HI R3, RZ, R11, R0 ;  /* 0x0000000bff037219 */ /* 0x000fc80000011600 */
[----:B-----5:R-:W2:Y:S01]  /*64b0*/  LDC R24, c[0x0][0x648] ;  /* 0x00019200ff187b82 */ /* 0x020ea20000000800 */
[-CC-:B----4-:R-:W-:Y:S02]  /*64c0*/  SHF.R.U64 R15, R10, R8.reuse, R3.reuse ;  /* 0x000000080a0f7219 */ /* 0x190fe40000001203 */
[----:B------:R-:W-:-:S03]  /*64d0*/  SHF.R.U32.HI R5, RZ, R8, R3 ;  /* 0x00000008ff057219 */ /* 0x000fc60000011603 */
[----:B------:R-:W-:Y:S02]  /*64e0*/  IMAD.MOV.U32 R4, RZ, RZ, R15 ;  /* 0x000000ffff047224 */ /* 0x000fe400078e000f */
[----:B------:R-:W4:Y:S01]  /*64f0*/  LDC R28, c[0x0][0x638] ;  /* 0x00018e00ff1c7b82 */ /* 0x000f220000000800 */
[----:B0-----:R-:W-:-:S07]  /*6500*/  IMAD R25, R9, R7, R12 ;  /* 0x0000000709197224 */ /* 0x001fce00078e020c */
[----:B------:R-:W0:Y:S08]  /*6510*/  LDC R29, c[0x0][0x610] ;  /* 0x00018400ff1d7b82 */ /* 0x000e300000000800 */
[----:B------:R-:W0:Y:S01]  /*6520*/  LDC R30, c[0x0][0x600] ;  /* 0x00018000ff1e7b82 */ /* 0x000e220000000800 */
[----:B-1-3--:R-:W-:Y:S05]  /*6530*/  @!P0 BRA `(.L_x_161) ;  /* 0x0000000000288947 */ /* 0x00afea0003800000 */
[----:B------:R-:W1:Y:S02]  /*6540*/  LDC R0, c[0x0][0x64c] ;  /* 0x00019300ff007b82 */ /* 0x000e640000000800 */
[----:B-1----:R-:W-:-:S05]  /*6550*/  IADD3 R3, P0, R15, R0, RZ ;  /* 0x000000000f037210 */ /* 0x002fca0007f1e0ff */
        /* <DEDUP_REMOVED lines=8> */
.L_x_161:
[----:B------:R-:W-:Y:S01]  /*65e0*/  ISETP.NE.AND P0, PT, R2, 0x1, PT ;  /* 0x000000010200780c */ /* 0x000fe20003f05270 */
[----:B------:R-:W-:Y:S01]  /*65f0*/  IMAD.MOV R14, RZ, RZ, -R14 ;  /* 0x000000ffff0e7224 */ /* 0x000fe200078e0a0e */
[----:B--2---:R-:W-:Y:S02]  /*6600*/  SHF.R.U64 R0, R4, R24, R5 ;  /* 0x0000001804007219 */ /* 0x004fe40000001205 */
[----:B------:R-:W-:Y:S02]  /*6610*/  LOP3.LUT R3, R10, R97, RZ, 0xc0, !PT ;  /* 0x000000610a037212 */ /* 0x000fe400078ec0ff */
[----:B------:R-:W-:Y:S01]  /*6620*/  LOP3.LUT R6, R13, R96, RZ, 0xc0, !PT ;  /* 0x000000600d067212 */ /* 0x000fe200078ec0ff */
[----:B------:R-:W-:Y:S02]  /*6630*/  IMAD.MOV R4, RZ, RZ, -R0 ;  /* 0x000000ffff047224 */ /* 0x000fe400078e0a00 */
[----:B------:R-:W-:Y:S02]  /*6640*/  IMAD R0, R92, R0, R3 ;  /* 0x000000005c007224 */ /* 0x000fe400078e0203 */
[----:B----4-:R-:W-:-:S02]  /*6650*/  IMAD R3, R4, R28, R15 ;  /* 0x0000001c04037224 */ /* 0x010fc400078e020f */
[----:B------:R-:W-:Y:S02]  /*6660*/  @P0 IMAD R25, R21, R14, R20 ;  /* 0x0000000e15190224 */ /* 0x000fe400078e0214 */
[----:B0-----:R-:W-:Y:S02]  /*6670*/  IMAD R5, R3, R30, R6 ;  /* 0x0000001e03057224 */ /* 0x001fe400078e0206 */
[----:B------:R-:W-:Y:S02]  /*6680*/  IMAD R0, R0, R29, R25 ;  /* 0x0000001d00007224 */ /* 0x000fe400078e0219 */
[----:B------:R-:W-:-:S03]  /*6690*/  IMAD.MOV.U32 R4, RZ, RZ, 0x1 ;  /* 0x00000001ff047424 */ /* 0x000fc600078e00ff */
[----:B------:R-:W-:Y:S02]  /*66a0*/  SEL R100, R5, R0, !P0 ;  /* 0x0000000005647207 */ /* 0x000fe40004000000 */
[----:B------:R-:W-:Y:S02]  /*66b0*/  PRMT R3, R4, 0x7610, R3 ;  /* 0x0000761004037816 */ /* 0x000fe40000000003 */
[----:B------:R-:W-:-:S07]  /*66c0*/  SEL R0, R0, R5, !P0 ;  /* 0x0000000500007207 */ /* 0x000fce0004000000 */
.L_x_159:
[----:B------:R-:W-:Y:S01]  /*66d0*/  LOP3.LUT P0, RZ, R3, 0xff, RZ, 0xc0, !PT ;  /* 0x000000ff03ff7812 */ /* 0x000fe2000780c0ff */
[----:B------:R-:W-:Y:S01]  /*66e0*/  UIMAD.WIDE.U32 UR4, UR41, -0x55555555, URZ ;  /* 0xaaaaaaab290478a5 */ /* 0x000fe2000f8e003f */
[----:B------:R-:W-:-:S03]  /*66f0*/  IMAD.MOV.U32 R101, RZ, RZ, R0 ;  /* 0x000000ffff657224 */ /* 0x000fc600078e0000 */
[----:B------:R-:W-:-:S04]  /*6700*/  USHF.R.U32.HI UR4, URZ, 0x1, UR5 ;  /* 0x000000013f047899 */ /* 0x000fc80008011605 */
[----:B------:R-:W-:-:S04]  /*6710*/  UIMAD UR41, UR4, -0x3, UR41 ;  /* 0xfffffffd042978a4 */ /* 0x000fc8000f8e0229 */
[----:B------:R-:W-:Y:S08]  /*6720*/  @P0 BRA `(.L_x_162) ;  /* 0xffffffac00300947 */ /* 0x000ff0000383ffff */
[----:B------:R-:W-:Y:S05]  /*6730*/  EXIT ;  /* 0x000000000000794d */ /* 0x000fea0003800000 */
.L_x_7:
        /* <DEDUP_REMOVED lines=26> */
.L_x_164:
[----:B------:R-:W0:Y:S01]  /*68e0*/  LDC.64 R28, c[0x0][0x640] ;  /* 0x00019000ff1c7b82 */ /* 0x000e220000000a00 */
[-CC-:B------:R-:W-:Y:S01]  /*68f0*/  SHF.R.U64 R22, R14, R6.reuse, R15.reuse ;  /* 0x000000060e167219 */ /* 0x180fe2000000120f */
[----:B------:R-:W-:Y:S01]  /*6900*/  IMAD.MOV.U32 R30, RZ, RZ, 0x1 ;  /* 0x00000001ff1e7424 */ /* 0x000fe200078e00ff */
[----:B------:R-:W-:Y:S02]  /*6910*/  SHF.R.U32.HI R6, RZ, R6, R15 ;  /* 0x00000006ff067219 */ /* 0x000fe4000001160f */
[----:B------:R-:W-:-:S03]  /*6920*/  IADD3 R13, P0, RZ, -R22, RZ ;  /* 0x80000016ff0d7210 */ /* 0x000fc60007f1e0ff */
[----:B------:R-:W1:Y:S02]  /*6930*/  LDC R12, c[0x0][0x618] ;  /* 0x00018600ff0c7b82 */ /* 0x000e640000000800 */
[----:B------:R-:W-:-:S04]  /*6940*/  IMAD.X R11, RZ, RZ, ~R6, P0 ;  /* 0x000000ffff0b7224 */ /* 0x000fc800000e0e06 */
[-C--:B------:R-:W-:Y:S02]  /*6950*/  IMAD R6, R11, R24.reuse, RZ ;  /* 0x000000180b067224 */ /* 0x080fe400078e02ff */
[----:B------:R-:W2:Y:S01]  /*6960*/  LDC R14, c[0x0][0x608] ;  /* 0x00018200ff0e7b82 */ /* 0x000ea20000000800 */
[----:B------:R-:W-:-:S04]  /*6970*/  IMAD.WIDE.U32 R10, R13, R24, R16 ;  /* 0x000000180d0a7225 */ /* 0x000fc800078e0010 */
[----:B------:R-:W-:-:S03]  /*6980*/  IMAD R13, R13, R25, R6 ;  /* 0x000000190d0d7224 */ /* 0x000fc600078e0206 */
[----:B------:R-:W3:Y:S01]  /*6990*/  LDC R27, c[0x0][0x658] ;  /* 0x00019600ff1b7b82 */ /* 0x000ee20000000800 */
[----:B------:R-:W-:Y:S01]  /*69a0*/  IMAD.IADD R11, R11, 0x1, R13 ;  /* 0x000000010b0b7824 */ /* 0x000fe200078e020d */
[----:B0-----:R-:W-:-:S04]  /*69b0*/  ISETP.NE.U32.AND P0, PT, R28, RZ, PT ;  /* 0x000000ff1c00720c */ /* 0x001fc80003f05070 */
[----:B------:R-:W-:Y:S02]  /*69c0*/  ISETP.NE.AND.EX P0, PT, R29, RZ, PT, P0 ;  /* 0x000000ff1d00720c */ /* 0x000fe40003f05300 */
[----:B------:R-:W0:Y:S01]  /*69d0*/  LDC R24, c[0x0][0x600] ;  /* 0x00018000ff187b82 */ /* 0x000e220000000800 */
[-CC-:B-1----:R-:W-:Y:S01]  /*69e0*/  SHF.R.U64 R8, R10, R12.reuse, R11.reuse ;  /* 0x0000000c0a087219 */ /* 0x182fe2000000120b */
[----:B------:R-:W-:Y:S01]  /*69f0*/  IMAD.MOV.U32 R10, RZ, RZ, -0x1 ;  /* 0xffffffffff0a7424 */ /* 0x000fe200078e00ff */
[----:B------:R-:W-:-:S05]  /*6a00*/  SHF.R.U32.HI R11, RZ, R12, R11 ;  /* 0x0000000cff0b7219 */ /* 0x000fca000001160b */
[----:B------:R-:W1:Y:S01]  /*6a10*/  LDC R25, c[0x0][0x648] ;  /* 0x00019200ff197b82 */ /* 0x000e620000000800 */
[-CC-:B--2---:R-:W-:Y:S02]  /*6a20*/  SHF.R.U64 R21, R8, R14.reuse, R11.reuse ;  /* 0x0000000e08157219 */ /* 0x184fe4000000120b */
[----:B------:R-:W-:-:S05]  /*6a30*/  SHF.R.U32.HI R6, RZ, R14, R11 ;  /* 0x0000000eff067219 */ /* 0x000fca000001160b */
[----:B------:R-:W2:Y:S01]  /*6a40*/  LDC R26, c[0x0][0x638] ;  /* 0x00018e00ff1a7b82 */ /* 0x000ea20000000800 */
[-C--:B---3--:R-:W-:Y:S02]  /*6a50*/  SHF.L.U32 R10, R10, R27.reuse, RZ ;  /* 0x0000001b0a0a7219 */ /* 0x088fe400000006ff */
[-CC-:B------:R-:W-:Y:S02]  /*6a60*/  SHF.R.U64 R23, R21, R27.reuse, R6.reuse ;  /* 0x0000001b15177219 */ /* 0x180fe40000001206 */
[----:B------:R-:W-:Y:S02]  /*6a70*/  LOP3.LUT R32, RZ, R10, RZ, 0x33, !PT ;  /* 0x0000000aff207212 */ /* 0x000fe400078e33ff */
[----:B------:R-:W-:Y:S01]  /*6a80*/  SHF.R.U32.HI R11, RZ, R27, R6 ;  /* 0x0000001bff0b7219 */ /* 0x000fe20000011606 */
[----:B------:R-:W3:Y:S01]  /*6a90*/  LDC R31, c[0x0][0x610] ;  /* 0x00018400ff1f7b82 */ /* 0x000ee20000000800 */
[----:B------:R-:W-:Y:S01]  /*6aa0*/  IMAD.MOV.U32 R10, RZ, RZ, R23 ;  /* 0x000000ffff0a7224 */ /* 0x000fe200078e0017 */
[----:B------:R-:W-:Y:S06]  /*6ab0*/  @!P0 BRA `(.L_x_165) ;  /* 0x0000000000288947 */ /* 0x000fec0003800000 */
        /* <DEDUP_REMOVED lines=10> */
.L_x_165:
[----:B------:R-:W-:Y:S02]  /*6b60*/  ISETP.NE.AND P0, PT, R2, 0x1, PT ;  /* 0x000000010200780c */ /* 0x000fe40003f05270 */
[----:B-1----:R-:W-:Y:S01]  /*6b70*/  SHF.R.U64 R6, R10, R25, R11 ;  /* 0x000000190a067219 */ /* 0x002fe2000000120b */
[----:B0-----:R-:W-:Y:S01]  /*6b80*/  VIADD R11, R24, 0xffffffff ;  /* 0xffffffff180b7836 */ /* 0x001fe20000000000 */
[----:B------:R-:W-:Y:S02]  /*6b90*/  SHF.L.U32 R30, R30, R27, RZ ;  /* 0x0000001b1e1e7219 */ /* 0x000fe400000006ff */
[----:B------:R-:W-:Y:S01]  /*6ba0*/  LOP3.LUT R5, R21, R32, RZ, 0xc0, !PT ;  /* 0x0000002015057212 */ /* 0x000fe200078ec0ff */
[----:B------:R-:W-:-:S04]  /*6bb0*/  IMAD.MOV R10, RZ, RZ, -R6 ;  /* 0x000000ffff0a7224 */ /* 0x000fc800078e0a06 */
[----:B------:R-:W-:Y:S01]  /*6bc0*/  IMAD R6, R30, R6, R5 ;  /* 0x000000061e067224 */ /* 0x000fe200078e0205 */
[----:B------:R-:W-:Y:S01]  /*6bd0*/  LOP3.LUT R5, R8, R11, RZ, 0xc0, !PT ;  /* 0x0000000b08057212 */ /* 0x000fe200078ec0ff */
[----:B------:R-:W-:Y:S02]  /*6be0*/  @P0 IMAD R7, R9, R20, R4 ;  /* 0x0000001409070224 */ /* 0x000fe400078e0204 */
[----:B--2---:R-:W-:Y:S02]  /*6bf0*/  IMAD R4, R10, R26, R23 ;  /* 0x0000001a0a047224 */ /* 0x004fe400078e0217 */
[----:B---3--:R-:W-:Y:S02]  /*6c00*/  IMAD R7, R6, R31, R7 ;  /* 0x0000001f06077224 */ /* 0x008fe400078e0207 */
[----:B------:R-:W-:Y:S02]  /*6c10*/  IMAD R4, R4, R24, R5 ;  /* 0x0000001804047224 */ /* 0x000fe400078e0205 */
[----:B------:R-:W-:-:S02]  /*6c20*/  IMAD.MOV.U32 R8, RZ, RZ, 0x1 ;  /* 0x00000001ff087424 */ /* 0x000fc400078e00ff */
[----:B------:R-:W-:Y:S01]  /*6c30*/  IMAD.MOV.U32 R6, RZ, RZ, R22 ;  /* 0x000000ffff067224 */ /* 0x000fe200078e0016 */
[----:B------:R-:W-:Y:S02]  /*6c40*/  SEL R19, R4, R7, !P0 ;  /* 0x0000000704137207 */ /* 0x000fe40004000000 */
[----:B------:R-:W-:-:S07]  /*6c50*/  SEL R21, R7, R4, !P0 ;  /* 0x0000000407157207 */ /* 0x000fce0004000000 */
.L_x_163:
[----:B------:R-:W-:-:S08]  /*6c60*/  NOP ;  /* 0x0000000000007918 */ /* 0x000fd00000000000 */
[----:B------:R-:W0:-:S00]  /*6c70*/  USETMAXREG.DEALLOC.CTAPOOL 0x28 ;  /* 0x00000028000079c8 */ /* 0x000e0000080e0500 */
[----:B0-----:R-:W-:-:S13]  /*6c80*/  ISETP.NE.AND P0, PT, R3, RZ, PT ;  /* 0x000000ff0300720c */ /* 0x001fda0003f05270 */
[----:B------:R-:W-:Y:S05]  /*6c90*/  @P0 EXIT ;  /* 0x000000000000094d */ /* 0x000fea0003800000 */
[----:B------:R-:W-:Y:S01]  /*6ca0*/  LOP3.LUT P0, RZ, R8, 0xff, RZ, 0xc0, !PT ;  /* 0x000000ff08ff7812 */ /* 0x000fe2000780c0ff */
[----:B------:R-:W-:Y:S02]  /*6cb0*/  IMAD.MOV.U32 R3, RZ, RZ, 0x1 ;  /* 0x00000001ff037424 */ /* 0x000fe400078e00ff */
[----:B------:R-:W-:-:S10]  /*6cc0*/  IMAD.MOV.U32 R8, RZ, RZ, RZ ;  /* 0x000000ffff087224 */ /* 0x000fd400078e00ff */
[----:B------:R-:W-:Y:S05]  /*6cd0*/  @!P0 BRA `(.L_x_166) ;  /* 0x0000000c00248947 */ /* 0x000fea0003800000 */
[----:B------:R-:W0:Y:S01]  /*6ce0*/  LDC R3, c[0x0][0x28c] ;  /* 0x0000a300ff037b82 */ /* 0x000e220000000800 */
[----:B------:R-:W-:Y:S01]  /*6cf0*/  ULDC UR5, c[0x0][0x658] ;  /* 0x0001960000057ab9 */ /* 0x000fe20000000800 */
[----:B------:R-:W-:Y:S01]  /*6d00*/  UMOV UR6, 0xffffffff ;  /* 0xffffffff00067882 */ /* 0x000fe20000000000 */
[----:B------:R-:W-:Y:S01]  /*6d10*/  BSSY B0, `(.L_x_166) ;  /* 0x00000c5000007945 */ /* 0x000fe20003800000 */
[----:B------:R-:W-:Y:S01]  /*6d20*/  USHF.L.U32 UR6, UR6, UR5, URZ ;  /* 0x0000000506067299 */ /* 0x000fe2000800063f */
[----:B------:R-:W-:Y:S01]  /*6d30*/  IMAD.MOV.U32 R10, RZ, RZ, 0x1 ;  /* 0x00000001ff0a7424 */ /* 0x000fe200078e00ff */
[----:B------:R-:W-:Y:S01]  /*6d40*/  LOP3.LUT R9, R18, 0x2, RZ, 0xfc, !PT ;  /* 0x0000000212097812 */ /* 0x000fe200078efcff */
[----:B------:R-:W-:Y:S01]  /*6d50*/  IMAD.MOV.U32 R8, RZ, RZ, RZ ;  /* 0x000000ffff087224 */ /* 0x000fe200078e00ff */
[----:B------:R-:W1:Y:S01]  /*6d60*/  S2UR UR8, SR_CgaCtaId ;  /* 0x00000000000879c3 */ /* 0x000e620000008800 */
[----:B------:R-:W-:Y:S01]  /*6d70*/  ULDC UR4, c[0x0][0x600] ;  /* 0x0001800000047ab9 */ /* 0x000fe20000000800 */
[----:B------:R-:W-:Y:S01]  /*6d80*/  UMOV UR7, 0x1 ;  /* 0x0000000100077882 */ /* 0x000fe20000000000 */
[----:B------:R-:W-:-:S02]  /*6d90*/  UIADD3 UR15, UR4, -0x1, URZ ;  /* 0xffffffff040f7890 */ /* 0x000fc4000fffe03f */
[----:B------:R-:W-:Y:S02]  /*6da0*/  USHF.L.U32 UR17, UR7, UR5, URZ ;  /* 0x0000000507117299 */ /* 0x000fe4000800063f */
[----:B------:R-:W-:Y:S01]  /*6db0*/  ULOP3.LUT UR16, URZ, UR6, URZ, 0x33, !UPT ;  /* 0x000000063f107292 */ /* 0x000fe2000f8e333f */
[----:B------:R-:W-:Y:S01]  /*6dc0*/  ULDC.64 UR20, c[0x0][0x198] ;  /* 0x0000660000147ab9 */ /* 0x000fe20000000a00 */
[----:B0-----:R-:W-:-:S05]  /*6dd0*/  VIADD R3, R3, 0x1f ;  /* 0x0000001f03037836 */ /* 0x001fca0000000000 */
[----:B------:R-:W-:Y:S01]  /*6de0*/  SHF.R.S32.HI R4, RZ, 0x1f, R3 ;  /* 0x0000001fff047819 */ /* 0x000fe20000011403 */
[----:B-1----:R-:W-:-:S03]  /*6df0*/  IMAD.U32 R12, RZ, RZ, UR8 ;  /* 0x00000008ff0c7e24 */ /* 0x002fc6000f8e00ff */
[----:B------:R-:W-:Y:S01]  /*6e00*/  LEA.HI R4, R4, R3, RZ, 0x5 ;  /* 0x0000000304047211 */ /* 0x000fe200078f28ff */
[----:B------:R-:W-:-:S03]  /*6e10*/  IMAD.MOV.U32 R3, RZ, RZ, 0x1 ;  /* 0x00000001ff037424 */ /* 0x000fc600078e00ff */
[----:B------:R-:W-:-:S05]  /*6e20*/  SHF.R.S32.HI R11, RZ, 0x5, R4 ;  /* 0x00000005ff0b7819 */ /* 0x000fca0000011404 */
[----:B------:R-:W-:-:S07]  /*6e30*/  VIADD R13, R11, 0x1 ;  /* 0x000000010b0d7836 */ /* 0x000fce0000000000 */
.L_x_177:
[----:B------:R-:W-:-:S03]  /*6e40*/  UMOV UR4, 0xffffffff ;  /* 0xffffffff00047882 */ /* 0x000fc60000000000 */
[----:B------:R-:W-:Y:S05]  /*6e50*/  BRA.DIV UR4, `(.L_x_167) ;  /* 0x0000000e04887947 */ /* 0x000fea000b800000 */
[----:B------:R-:W-:-:S13]  /*6e60*/  ELECT P6, URZ, PT ;  /* 0x00000000003f782f */ /* 0x000fda00038c0000 */
.L_x_187:
[----:B------:R-:W0:Y:S01]  /*6e70*/  LDC R4, c[0x0][0x28c] ;  /* 0x0000a300ff047b82 */ /* 0x000e220000000800 */
[----:B------:R-:W-:Y:S01]  /*6e80*/  BSSY B1, `(.L_x_168) ;  /* 0x000003b000017945 */ /* 0x000fe20003800000 */
[----:B0-----:R-:W-:-:S13]  /*6e90*/  ISETP.LT.OR P6, PT, R4, 0x1, !P6 ;  /* 0x000000010400780c */ /* 0x001fda00077c1670 */
[----:B------:R-:W-:Y:S05]  /*6ea0*/  @P6 BRA `(.L_x_169) ;  /* 0x0000000000e06947 */ /* 0x000fea0003800000 */
[----:B------:R-:W-:Y:S02]  /*6eb0*/  IMAD R21, R21, 0x2, R12 ;  /* 0x0000000215157824 */ /* 0x000fe400078e020c */
[----:B------:R-:W-:Y:S02]  /*6ec0*/  IMAD.SHL.U32 R19, R19, 0x80, RZ ;  /* 0x0000008013137824 */ /* 0x000fe400078e00ff */
[----:B------:R-:W-:Y:S02]  /*6ed0*/  IMAD.MOV.U32 R22, RZ, RZ, RZ ;  /* 0x000000ffff167224 */ /* 0x000fe400078e00ff */
[----:B------:R-:W-:Y:S02]  /*6ee0*/  IMAD.MOV.U32 R4, RZ, RZ, R13 ;  /* 0x000000ffff047224 */ /* 0x000fe400078e000d */
[----:B------:R-:W-:Y:S02]  /*6ef0*/  IMAD.MOV.U32 R5, RZ, RZ, R3 ;  /* 0x000000ffff057224 */ /* 0x000fe400078e0003 */
[----:B------:R-:W-:-:S02]  /*6f00*/  IMAD.MOV.U32 R7, RZ, RZ, R8 ;  /* 0x000000ffff077224 */ /* 0x000fc400078e0008 */
[----:B------:R-:W-:-:S07]  /*6f10*/  IMAD.SHL.U32 R21, R21, 0x40, RZ ;  /* 0x0000004015157824 */ /* 0x000fce00078e00ff */
.L_x_172:
[----:B------:R-:W0:Y:S01]  /*6f20*/  S2UR UR4, SR_CgaCtaId ;  /* 0x00000000000479c3 */ /* 0x000e220000008800 */
[----:B------:R-:W-:Y:S02]  /*6f30*/  MOV R15, 0x400 ;  /* 0x00000400000f7802 */ /* 0x000fe40000000f00 */
[----:B------:R-:W-:Y:S02]  /*6f40*/  SHF.L.U32 R14, R5, 0x1f, RZ ;  /* 0x0000001f050e7819 */ /* 0x000fe400000006ff */
[----:B------:R-:W-:Y:S01]  /*6f50*/  ISETP.NE.AND P1, PT, R0, RZ, PT ;  /* 0x000000ff0000720c */ /* 0x000fe20003f25270 */
[----:B0-----:R-:W-:-:S05]  /*6f60*/  IMAD.U32 R12, RZ, RZ, UR4 ;  /* 0x00000004ff0c7e24 */ /* 0x001fca000f8e00ff */
[----:B------:R-:W-:-:S07]  /*6f70*/  LEA R20, R12, R15, 0x18 ;  /* 0x0000000f0c147211 */ /* 0x000fce00078ec0ff */
[----:B------:R-:W0:Y:S01]  /*6f80*/  @!P1 LDC R15, c[0x0][0x500] ;  /* 0x00014000ff0f9b82 */ /* 0x000e220000000800 */
[----:B------:R-:W-:-:S04]  /*6f90*/  IMAD R23, R7, 0x8, R20 ;  /* 0x0000000807177824 */ /* 0x000fc800078e0214 */
[----:B------:R-:W1:Y:S02]  /*6fa0*/  SYNCS.PHASECHK.TRANS64.TRYWAIT P0, [R23+URZ+0x18], R14 ;  /* 0x0000180e170075a7 */ /* 0x000e64000800017f */
[----:B-1----:R-:W-:Y:S05]  /*6fb0*/  @!P0 BRA `(.L_x_170) ;  /* 0x0000000c00508947 */ /* 0x002fea0003800000 */
.L_x_188:
[----:B-1----:R-:W-:Y:S01]  /*6fc0*/  PRMT R14, R9, 0x9910, RZ ;  /* 0x00009910090e7816 */ /* 0x002fe200000000ff */
[----:B0-----:R0:W-:Y:S03]  /*6fd0*/  @!P1 SYNCS.ARRIVE.TRANS64 RZ, [R23+URZ], R15 ;  /* 0x0000000f17ff99a7 */ /* 0x0011e6000800003f */
[----:B------:R-:W-:-:S13]  /*6fe0*/  ISETP.NE.AND P0, PT, R14, 0x2, PT ;  /* 0x000000020e00780c */ /* 0x000fda0003f05270 */
[----:B0-----:R-:W-:Y:S05]  /*6ff0*/  @P0 BRA `(.L_x_171) ;  /* 0x0000000000040947 */ /* 0x001fea0003800000 */
[----:B------:R-:W-:Y:S01]  /*7000*/  BPT.TRAP 0x1 ;  /* 0x000000040000795c */ /* 0x000fe20000300000 */
.L_x_171:
[----:B------:R-:W-:Y:S01]  /*7010*/  IMAD R14, R7, 0x2, R12 ;  /* 0x00000002070e7824 */ /* 0x000fe200078e020c */
[----:B------:R-:W-:Y:S01]  /*7020*/  R2UR UR9, R23 ;  /* 0x00000000170972ca */ /* 0x000fe200000e0000 */
[----:B------:R-:W-:Y:S01]  /*7030*/  VIADD R4, R4, 0xffffffff ;  /* 0xffffffff04047836 */ /* 0x000fe20000000000 */
[----:B------:R-:W-:Y:S01]  /*7040*/  UIADD3 UR4, UP0, UR20, 0xf0, URZ ;  /* 0x000000f014047890 */ /* 0x000fe2000ff1e03f */
[----:B------:R-:W-:Y:S01]  /*7050*/  IMAD.SHL.U32 R14, R14, 0x800, RZ ;  /* 0x000008000e0e7824 */ /* 0x000fe200078e00ff */
[----:B------:R-:W-:Y:S01]  /*7060*/  R2UR UR11, R21 ;  /* 0x00000000150b72ca */ /* 0x000fe200000e0000 */
[----:B------:R-:W-:Y:S01]  /*7070*/  UIADD3 UR22, UP1, UR20, 0x1f0, URZ ;  /* 0x000001f014167890 */ /* 0x000fe2000ff3e03f */
[----:B------:R-:W-:Y:S01]  /*7080*/  R2UR UR10, R22 ;  /* 0x00000000160a72ca */ /* 0x000fe200000e0000 */
[--C-:B------:R-:W-:Y:S01]  /*7090*/  IMAD R14, R14, 0x4, R20.reuse ;  /* 0x000000040e0e7824 */ /* 0x100fe200078e0214 */
[----:B------:R-:W-:Y:S01]  /*70a0*/  R2UR UR12, R6 ;  /* 0x00000000060c72ca */ /* 0x000fe200000e0000 */
[----:B------:R-:W-:Y:S01]  /*70b0*/  IMAD R20, R7, 0x4000, R20 ;  /* 0x0000400007147824 */ /* 0x000fe200078e0214 */
[----:B------:R-:W-:Y:S01]  /*70c0*/  R2UR UR18, R19 ;  /* 0x00000000131272ca */ /* 0x000fe200000e0000 */
[----:B------:R-:W-:Y:S01]  /*70d0*/  VIADD R7, R7, 0x1 ;  /* 0x0000000107077836 */ /* 0x000fe20000000000 */
[----:B------:R-:W-:Y:S01]  /*70e0*/  R2UR UR5, R14 ;  /* 0x000000000e0572ca */ /* 0x000fe200000e0000 */
[----:B------:R-:W-:Y:S01]  /*70f0*/  UIADD3.X UR23, URZ, UR21, URZ, UP1, !UPT ;  /* 0x000000153f177290 */ /* 0x000fe20008ffe43f */
[----:B------:R-:W-:Y:S01]  /*7100*/  R2UR UR8, R20 ;  /* 0x00000000140872ca */ /* 0x000fe200000e0000 */
[----:B------:R-:W-:Y:S01]  /*7110*/  UMOV UR19, 0x30000 ;  /* 0x0003000000137882 */ /* 0x000fe20000000000 */
[----:B------:R-:W-:Y:S01]  /*7120*/  ISETP.GT.AND P1, PT, R4, 0x1, PT ;  /* 0x000000010400780c */ /* 0x000fe20003f24270 */
[----:B------:R-:W-:Y:S01]  /*7130*/  UMOV UR6, 0x0 ;  /* 0x0000000000067882 */ /* 0x000fe20000000000 */
[----:B------:R-:W-:Y:S01]  /*7140*/  UMOV UR7, 0x10000000 ;  /* 0x1000000000077882 */ /* 0x000fe20000000000 */
[----:B------:R-:W-:Y:S01]  /*7150*/  ISETP.NE.AND P0, PT, R7, 0x3, PT ;  /* 0x000000030700780c */ /* 0x000fe20003f05270 */
[----:B------:R-:W-:-:S03]  /*7160*/  VIADD R22, R22, 0x20 ;  /* 0x0000002016167836 */ /* 0x000fc60000000000 */
[----:B------:R-:W-:Y:S02]  /*7170*/  SEL R14, RZ, 0x1, P0 ;  /* 0x00000001ff0e7807 */ /* 0x000fe40000000000 */
[----:B------:R-:W-:Y:S01]  /*7180*/  UIADD3 UR13, UR5, 0x100, URZ ;  /* 0x00000100050d7890 */ /* 0x000fe2000fffe03f */
[----:B------:R-:W-:Y:S01]  /*7190*/  SEL R7, R7, RZ, P0 ;  /* 0x000000ff07077207 */ /* 0x000fe20000000000 */
[----:B------:R-:W-:Y:S01]  /*71a0*/  UIADD3.X UR5, URZ, UR21, URZ, UP0, !UPT ;  /* 0x000000153f057290 */ /* 0x000fe200087fe43f */
[----:B------:R-:W-:Y:S01]  /*71b0*/  LOP3.LUT R5, R5, R14, RZ, 0x3c, !PT ;  /* 0x0000000e05057212 */ /* 0x000fe200078e3cff */
[----:B------:R-:W-:-:S03]  /*71c0*/  UIADD3 UR14, UR8, 0xc100, URZ ;  /* 0x0000c100080e7890 */ /* 0x000fc6000fffe03f */
[----:B------:R-:W-:-:S04]  /*71d0*/  UMOV UR8, UR13 ;  /* 0x0000000d00087c82 */ /* 0x000fc80008000000 */
[----:B------:R0:W-:Y:S02]  /*71e0*/  UTMALDG.3D.MULTICAST [UR8], [UR4], UR19, desc[UR6] ;  /* 0x00000608040073b4 */ /* 0x0001e40008011813 */
[----:B0-----:R-:W-:Y:S01]  /*71f0*/  UMOV UR8, UR14 ;  /* 0x0000000e00087c82 */ /* 0x001fe20008000000 */
[----:B------:R-:W-:Y:S02]  /*7200*/  UMOV UR11, UR18 ;  /* 0x00000012000b7c82 */ /* 0x000fe40008000000 */
[----:B------:R0:W-:Y:S02]  /*7210*/  UTMALDG.3D [UR8], [UR22], desc[UR6] ;  /* 0x00000608160075b4 */ /* 0x0001e40008011000 */
[----:B0-----:R-:W-:Y:S05]  /*7220*/  @P1 BRA `(.L_x_172) ;  /* 0xfffffffc003c1947 */ /* 0x001fea000383ffff */
.L_x_169:
[----:B------:R-:W-:Y:S05]  /*7230*/  BSYNC B1 ;  /* 0x0000000000017941 */ /* 0x000fea0003800000 */
.L_x_168:
[----:B------:R-:W-:Y:S01]  /*7240*/  LOP3.LUT P1, RZ, R10, 0xff, RZ, 0xc0, !PT ;  /* 0x000000ff0aff7812 */ /* 0x000fe2000782c0ff */
[C---:B------:R-:W-:Y:S01]  /*7250*/  IMAD.IADD R7, R11.reuse, 0x1, R8 ;  /* 0x000000010b077824 */ /* 0x040fe200078e0208 */
[----:B------:R-:W-:Y:S01]  /*7260*/  ULDC.64 UR4, c[0x0][0x650] ;  /* 0x0001940000047ab9 */ /* 0x000fe20000000a00 */
[----:B------:R-:W-:Y:S01]  /*7270*/  ISETP.GE.U32.AND P2, PT, R11, 0x3, PT ;  /* 0x000000030b00780c */ /* 0x000fe20003f46070 */
[----:B------:R-:W-:Y:S01]  /*7280*/  BSSY B1, `(.L_x_173) ;  /* 0x000006b000017945 */ /* 0x000fe20003800000 */
[----:B------:R-:W-:Y:S01]  /*7290*/  IMAD.MOV.U32 R21, RZ, RZ, -0x1 ;  /* 0xffffffffff157424 */ /* 0x000fe200078e00ff */
[----:B------:R-:W-:Y:S01]  /*72a0*/  ISETP.GT.U32.AND P0, PT, R7, 0x2, PT ;  /* 0x000000020700780c */ /* 0x000fe20003f04070 */
[----:B------:R-:W-:Y:S01]  /*72b0*/  IMAD.MOV.U32 R19, RZ, RZ, -0x1 ;  /* 0xffffffffff137424 */ /* 0x000fe200078e00ff */
[----:B------:R-:W-:Y:S02]  /*72c0*/  PRMT R10, RZ, 0x7610, R10 ;  /* 0x00007610ff0a7816 */ /* 0x000fe4000000000a */
[----:B------:R-:W-:-:S03]  /*72d0*/  ISETP.LT.U32.AND P0, PT, R11, 0x3, P0 ;  /* 0x000000030b00780c */ /* 0x000fc60000701070 */
[----:B------:R-:W0:Y:S01]  /*72e0*/  @P1 S2R R12, SR_CgaCtaId ;  /* 0x00000000000c1919 */ /* 0x000e220000008800 */
[----:B------:R-:W-:-:S04]  /*72f0*/  @P1 MOV R5, 0x400 ;  /* 0x0000040000051802 */ /* 0x000fc80000000f00 */
[----:B0-----:R-:W-:Y:S01]  /*7300*/  @P1 LEA R6, R12, R5, 0x18 ;  /* 0x000000050c061211 */ /* 0x001fe200078ec0ff */
[----:B------:R-:W-:Y:S01]  /*7310*/  IMAD.WIDE.U32 R4, R7, -0x55555555, RZ ;  /* 0xaaaaaaab07047825 */ /* 0x000fe200078e00ff */
[----:B------:R-:W-:Y:S02]  /*7320*/  SEL R4, RZ, 0x1, !P0 ;  /* 0x00000001ff047807 */ /* 0x000fe40004000000 */
[----:B------:R0:W-:Y:S01]  /*7330*/  @P1 SYNCS.ARRIVE.TRANS64.A1T0 RZ, [R6+URZ+0x48], RZ ;  /* 0x000048ff06ff19a7 */ /* 0x0001e2000810003f */
[----:B------:R-:W-:Y:S02]  /*7340*/  IADD3 R16, P1, R16, UR36, RZ ;  /* 0x0000002410107c10 */ /* 0x000fe4000ff3e0ff */
[----:B------:R-:W-:Y:S02]  /*7350*/  LOP3.LUT R3, R3, R4, RZ, 0x3c, !PT ;  /* 0x0000000403037212 */ /* 0x000fe400078e3cff */
[----:B------:R-:W-:Y:S02]  /*7360*/  IADD3.X R17, R17, UR42, RZ, P1, !PT ;  /* 0x0000002a11117c10 */ /* 0x000fe40008ffe4ff */
[----:B------:R-:W-:-:S02]  /*7370*/  ISETP.GE.U32.AND P0, PT, R16, UR4, PT ;  /* 0x0000000410007c0c */ /* 0x000fc4000bf06070 */
[----:B0-----:R-:W-:Y:S02]  /*7380*/  SHF.R.U32.HI R6, RZ, 0x1, R5 ;  /* 0x00000001ff067819 */ /* 0x001fe40000011605 */
[----:B------:R-:W-:Y:S02]  /*7390*/  ISETP.GE.U32.AND.EX P0, PT, R17, UR5, PT, P0 ;  /* 0x0000000511007c0c */ /* 0x000fe4000bf06100 */
[----:B------:R-:W-:Y:S01]  /*73a0*/  @P2 LOP3.LUT R3, R3, 0x1, R6, 0x78, !PT ;  /* 0x0000000103032812 */ /* 0x000fe200078e7806 */
[----:B------:R-:W-:Y:S01]  /*73b0*/  IMAD R8, R6, -0x3, R7 ;  /* 0xfffffffd06087824 */ /* 0x000fe200078e0207 */
[----:B------:R-:W-:Y:S01]  /*73c0*/  PRMT R4, RZ, 0x7610, R4 ;  /* 0x00007610ff047816 */ /* 0x000fe20000000004 */
[----:B------:R-:W-:-:S08]  /*73d0*/  IMAD.MOV.U32 R6, RZ, RZ, -0x1 ;  /* 0xffffffffff067424 */ /* 0x000fd000078e00ff */
[----:B------:R-:W-:Y:S05]  /*73e0*/  @P0 BRA `(.L_x_174) ;  /* 0x0000000400500947 */ /* 0x000fea0003800000 */
[----:B------:R-:W0:Y:S01]  /*73f0*/  S2R R19, SR_CTAID.X ;  /* 0x0000000000137919 */ /* 0x000e220000002500 */
[----:B------:R-:W-:Y:S01]  /*7400*/  ULDC.64 UR4, c[0x0][0x628] ;  /* 0x00018a0000047ab9 */ /* 0x000fe20000000a00 */
[----:B------:R-:W1:Y:S01]  /*7410*/  LDC R20, c[0x0][0x144] ;  /* 0x00005100ff147b82 */ /* 0x000e620000000800 */
[----:B------:R-:W-:Y:S01]  /*7420*/  ISETP.NE.U32.AND P0, PT, RZ, UR4, PT ;  /* 0x00000004ff007c0c */ /* 0x000fe2000bf05070 */
[----:B------:R-:W2:Y:S01]  /*7430*/  S2R R14, SR_CTAID.Y ;  /* 0x00000000000e7919 */ /* 0x000ea20000002600 */
[----:B------:R-:W-:Y:S01]  /*7440*/  ULDC UR7, c[0x0][0x630] ;  /* 0x00018c0000077ab9 */ /* 0x000fe20000000800 */
[----:B------:R-:W-:Y:S01]  /*7450*/  ULDC UR8, c[0x0][0x150] ;  /* 0x0000540000087ab9 */ /* 0x000fe20000000800 */
[----:B------:R-:W-:Y:S01]  /*7460*/  ISETP.NE.AND.EX P0, PT, RZ, UR5, PT, P0 ;  /* 0x00000005ff007c0c */ /* 0x000fe2000bf05300 */
[----:B------:R-:W-:Y:S02]  /*7470*/  IMAD.MOV.U32 R4, RZ, RZ, R16 ;  /* 0x000000ffff047224 */ /* 0x000fe400078e0010 */
[----:B------:R-:W-:Y:S01]  /*7480*/  IMAD.MOV.U32 R5, RZ, RZ, R17 ;  /* 0x000000ffff057224 */ /* 0x000fe200078e0011 */
[----:B0-----:R-:W-:-:S09]  /*7490*/  I2FP.F32.U32 R21, R19 ;  /* 0x0000001300157245 */ /* 0x001fd20000201000 */
[----:B------:R-:W-:Y:S05]  /*74a0*/  @!P0 BRA `(.L_x_175) ;  /* 0x0000000000288947 */ /* 0x000fea0003800000 */
[----:B------:R-:W-:Y:S02]  /*74b0*/  ULDC UR6, c[0x0][0x634] ;  /* 0x00018d0000067ab9 */ /* 0x000fe40000000800 */
[----:B------:R-:W-:-:S05]  /*74c0*/  IADD3 R5, P0, R16, UR6, RZ ;  /* 0x0000000610057c10 */ /* 0x000fca000ff1e0ff */
[----:B------:R-:W-:-:S04]  /*74d0*/  IMAD.X R15, RZ, RZ, R17, P0 ;  /* 0x000000ffff0f7224 */ /* 0x000fc800000e0611 */
[----:B------:R-:W-:-:S04]  /*74e0*/  IMAD.WIDE.U32 R6, R15, UR4, RZ ;  /* 0x000000040f067c25 */ /* 0x000fc8000f8e00ff */
[----:B------:R-:W-:-:S04]  /*74f0*/  IMAD.WIDE.U32 R6, P0, R5, UR5, R6 ;  /* 0x0000000505067c25 */ /* 0x000fc8000f800006 */
[----:B------:R-:W-:-:S04]  /*7500*/  IMAD.WIDE.U32 R4, R5, UR4, RZ ;  /* 0x0000000405047c25 */ /* 0x000fc8000f8e00ff */
[----:B------:R-:W-:Y:S01]  /*7510*/  IMAD.MOV.U32 R4, RZ, RZ, R7 ;  /* 0x000000ffff047224 */ /* 0x000fe200078e0007 */
[----:B------:R-:W-:Y:S01]  /*7520*/  IADD3 RZ, P1, R5, R6, RZ ;  /* 0x0000000605ff7210 */ /* 0x000fe20007f3e0ff */
[----:B------:R-:W-:-:S04]  /*7530*/  IMAD.X R5, RZ, RZ, RZ, P0 ;  /* 0x000000ffff057224 */ /* 0x000fc800000e06ff */
[----:B------:R-:W-:-:S08]  /*7540*/  IMAD.WIDE.U32.X R4, R15, UR5, R4, P1 ;  /* 0x000000050f047c25 */ /* 0x000fd000088e0404 */
.L_x_175:
[----:B------:R-:W-:Y:S01]  /*7550*/  FMUL R21, R21, UR8 ;  /* 0x0000000815157c20 */ /* 0x000fe20008400000 */
[--C-:B------:R-:W-:Y:S01]  /*7560*/  SHF.R.U64 R15, R4, UR7, R5.reuse ;  /* 0x00000007040f7c19 */ /* 0x100fe20008001205 */
[----:B------:R-:W-:Y:S01]  /*7570*/  ULDC.64 UR4, c[0x0][0x620] ;  /* 0x0001880000047ab9 */ /* 0x000fe20000000a00 */
[----:B------:R-:W-:Y:S01]  /*7580*/  SHF.R.U32.HI R4, RZ, UR7, R5 ;  /* 0x00000007ff047c19 */ /* 0x000fe20008011605 */
[----:B------:R-:W-:Y:S01]  /*7590*/  ULDC.64 UR6, c[0x0][0x640] ;  /* 0x0001900000067ab9 */ /* 0x000fe20000000a00 */
[----:B------:R-:W-:Y:S01]  /*75a0*/  IADD3 R5, P0, RZ, -R15, RZ ;  /* 0x8000000fff057210 */ /* 0x000fe20007f1e0ff */
[----:B------:R-:W0:Y:S04]  /*75b0*/  F2I.U32.TRUNC.NTZ R21, R21 ;  /* 0x0000001500157305 */ /* 0x000e28000020f000 */
[----:B------:R-:W-:Y:S01]  /*75c0*/  IMAD.X R4, RZ, RZ, ~R4, P0 ;  /* 0x000000ffff047224 */ /* 0x000fe200000e0e04 */
[----:B------:R-:W-:-:S03]  /*75d0*/  ISETP.NE.U32.AND P0, PT, RZ, UR6, PT ;  /* 0x00000006ff007c0c */ /* 0x000fc6000bf05070 */
[----:B------:R-:W-:Y:S01]  /*75e0*/  IMAD R4, R4, UR4, RZ ;  /* 0x0000000404047c24 */ /* 0x000fe2000f8e02ff */
[----:B------:R-:W-:-:S03]  /*75f0*/  ISETP.NE.AND.EX P0, PT, RZ, UR7, PT, P0 ;  /* 0x00000007ff007c0c */ /* 0x000fc6000bf05300 */
[C---:B------:R-:W-:Y:S01]  /*7600*/  IMAD R7, R5.reuse, UR5, R4 ;  /* 0x0000000505077c24 */ /* 0x040fe2000f8e0204 */
[----:B------:R-:W-:Y:S01]  /*7610*/  ULDC UR5, c[0x0][0x154] ;  /* 0x0000550000057ab9 */ /* 0x000fe20000000800 */
[----:B------:R-:W-:Y:S01]  /*7620*/  IMAD.WIDE.U32 R4, R5, UR4, R16 ;  /* 0x0000000405047c25 */ /* 0x000fe2000f8e0010 */
[----:B------:R-:W-:-:S03]  /*7630*/  ULDC UR4, c[0x0][0x618] ;  /* 0x0001860000047ab9 */ /* 0x000fc60000000800 */
[----:B0-----:R-:W-:Y:S02]  /*7640*/  IMAD.MOV R6, RZ, RZ, -R21 ;  /* 0x000000ffff067224 */ /* 0x001fe400078e0a15 */
[----:B------:R-:W0:Y:S01]  /*7650*/  LDC R21, c[0x0][0x148] ;  /* 0x00005200ff157b82 */ /* 0x000e220000000800 */
[----:B------:R-:W-:Y:S02]  /*7660*/  IMAD.IADD R5, R5, 0x1, R7 ;  /* 0x0000000105057824 */ /* 0x000fe400078e0207 */
[----:B-1----:R-:W-:Y:S01]  /*7670*/  IMAD R19, R20, R6, R19 ;  /* 0x0000000614137224 */ /* 0x002fe200078e0213 */
[----:B--2---:R-:W-:Y:S02]  /*7680*/  I2FP.F32.U32 R6, R14 ;  /* 0x0000000e00067245 */ /* 0x004fe40000201000 */
[--C-:B------:R-:W-:Y:S02]  /*7690*/  SHF.R.U64 R20, R4, UR4, R5.reuse ;  /* 0x0000000404147c19 */ /* 0x100fe40008001205 */
[----:B------:R-:W-:Y:S01]  /*76a0*/  SHF.R.U32.HI R5, RZ, UR4, R5 ;  /* 0x00000004ff057c19 */ /* 0x000fe20008011605 */
[----:B------:R-:W-:Y:S01]  /*76b0*/  FMUL R6, R6, UR5 ;  /* 0x0000000506067c20 */ /* 0x000fe20008400000 */
[----:B------:R-:W-:-:S02]  /*76c0*/  ULDC UR4, c[0x0][0x608] ;  /* 0x0001820000047ab9 */ /* 0x000fc40000000800 */
[--C-:B------:R-:W-:Y:S01]  /*76d0*/  SHF.R.U64 R23, R20, UR4, R5.reuse ;  /* 0x0000000414177c19 */ /* 0x100fe20008001205 */
[----:B------:R1:W2:Y:S01]  /*76e0*/  F2I.U32.TRUNC.NTZ R24, R6 ;  /* 0x0000000600187305 */ /* 0x0002a2000020f000 */
[----:B------:R-:W-:Y:S01]  /*76f0*/  SHF.R.U32.HI R4, RZ, UR4, R5 ;  /* 0x00000004ff047c19 */ /* 0x000fe20008011605 */
[----:B------:R-:W-:-:S03]  /*7700*/  ULDC UR4, c[0x0][0x658] ;  /* 0x0001960000047ab9 */ /* 0x000fc60000000800 */
[--C-:B------:R-:W-:Y:S02]  /*7710*/  SHF.R.U64 R22, R23, UR4, R4.reuse ;  /* 0x0000000417167c19 */ /* 0x100fe40008001204 */
[----:B------:R-:W-:-:S03]  /*7720*/  SHF.R.U32.HI R25, RZ, UR4, R4 ;  /* 0x00000004ff197c19 */ /* 0x000fc60008011604 */
[----:B------:R-:W-:Y:S02]  /*7730*/  IMAD.MOV.U32 R4, RZ, RZ, R22 ;  /* 0x000000ffff047224 */ /* 0x000fe400078e0016 */
[----:B------:R-:W-:Y:S01]  /*7740*/  IMAD.MOV.U32 R5, RZ, RZ, R25 ;  /* 0x000000ffff057224 */ /* 0x000fe200078e0019 */
[----:B-1----:R-:W-:Y:S06]  /*7750*/  @!P0 BRA `(.L_x_176) ;  /* 0x0000000000288947 */ /* 0x002fec0003800000 */
        /* <DEDUP_REMOVED lines=10> */
.L_x_176:
[----:B------:R-:W-:Y:S01]  /*7800*/  ISETP.NE.AND P0, PT, R2, 0x1, PT ;  /* 0x000000010200780c */ /* 0x000fe20003f05270 */
[----:B------:R-:W-:Y:S01]  /*7810*/  ULDC UR4, c[0x0][0x648] ;  /* 0x0001920000047ab9 */ /* 0x000fe20000000800 */
[----:B------:R-:W-:Y:S01]  /*7820*/  LOP3.LUT R23, R23, UR16, RZ, 0xc0, !PT ;  /* 0x0000001017177c12 */ /* 0x000fe2000f8ec0ff */
[----:B--2---:R-:W-:Y:S01]  /*7830*/  IMAD.MOV R24, RZ, RZ, -R24 ;  /* 0x000000ffff187224 */ /* 0x004fe200078e0a18 */
[----:B------:R-:W-:Y:S01]  /*7840*/  SHF.R.U64 R4, R4, UR4, R5 ;  /* 0x0000000404047c19 */ /* 0x000fe20008001205 */
[----:B------:R-:W-:Y:S01]  /*7850*/  ULDC UR4, c[0x0][0x638] ;  /* 0x00018e0000047ab9 */ /* 0x000fe20000000800 */
[----:B------:R-:W-:Y:S01]  /*7860*/  LOP3.LUT R7, R20, UR15, RZ, 0xc0, !PT ;  /* 0x0000000f14077c12 */ /* 0x000fe2000f8ec0ff */
[----:B------:R-:W-:Y:S01]  /*7870*/  ULDC UR5, c[0x0][0x610] ;  /* 0x0001840000057ab9 */ /* 0x000fe20000000800 */
[----:B------:R-:W-:Y:S02]  /*7880*/  IMAD.MOV.U32 R6, RZ, RZ, R15 ;  /* 0x000000ffff067224 */ /* 0x000fe400078e000f */
[----:B------:R-:W-:-:S02]  /*7890*/  IMAD.MOV R5, RZ, RZ, -R4 ;  /* 0x000000ffff057224 */ /* 0x000fc400078e0a04 */
[----:B------:R-:W-:Y:S02]  /*78a0*/  IMAD R4, R4, UR17, R23 ;  /* 0x0000001104047c24 */ /* 0x000fe4000f8e0217 */
[----:B0-----:R-:W-:Y:S02]  /*78b0*/  @P0 IMAD R19, R21, R24, R14 ;  /* 0x0000001815130224 */ /* 0x001fe400078e020e */
[----:B------:R-:W-:Y:S01]  /*78c0*/  IMAD R22, R5, UR4, R22 ;  /* 0x0000000405167c24 */ /* 0x000fe2000f8e0216 */
[----:B------:R-:W-:Y:S01]  /*78d0*/  ULDC UR4, c[0x0][0x600] ;  /* 0x0001800000047ab9 */ /* 0x000fe20000000800 */
[----:B------:R-:W-:Y:S02]  /*78e0*/  IMAD R21, R4, UR5, R19 ;  /* 0x0000000504157c24 */ /* 0x000fe4000f8e0213 */
[----:B------:R-:W-:Y:S02]  /*78f0*/  IMAD R22, R22, UR4, R7 ;  /* 0x0000000416167c24 */ /* 0x000fe4000f8e0207 */
[----:B------:R-:W-:-:S03]  /*7900*/  IMAD.MOV.U32 R4, RZ, RZ, 0x1 ;  /* 0x00000001ff047424 */ /* 0x000fc600078e00ff */
[----:B------:R-:W-:Y:S02]  /*7910*/  SEL R19, R22, R21, !P0 ;  /* 0x0000001516137207 */ /* 0x000fe40004000000 */
[----:B------:R-:W-:-:S07]  /*7920*/  SEL R21, R21, R22, !P0 ;  /* 0x0000001615157207 */ /* 0x000fce0004000000 */
.L_x_174:
[----:B------:R-:W-:Y:S05]  /*7930*/  BSYNC B1 ;  /* 0x0000000000017941 */ /* 0x000fea0003800000 */
.L_x_173:
[----:B------:R-:W-:-:S13]  /*7940*/  LOP3.LUT P0, RZ, R4, 0xff, RZ, 0xc0, !PT ;  /* 0x000000ff04ff7812 */ /* 0x000fda000780c0ff */
[----:B------:R-:W-:Y:S05]  /*7950*/  @P0 BRA `(.L_x_177) ;  /* 0xfffffff400380947 */ /* 0x000fea000383ffff */
[----:B------:R-:W-:Y:S05]  /*7960*/  BSYNC B0 ;  /* 0x0000000000007941 */ /* 0x000fea0003800000 */
.L_x_166:
[----:B------:R-:W-:-:S03]  /*7970*/  UMOV UR4, 0xffffffff ;  /* 0xffffffff00047882 */ /* 0x000fc60000000000 */
[----:B------:R-:W-:Y:S05]  /*7980*/  BRA.DIV UR4, `(.L_x_178) ;  /* 0x0000000204f07947 */ /* 0x000fea000b800000 */
[----:B------:R-:W-:-:S13]  /*7990*/  ELECT P6, URZ, PT ;  /* 0x00000000003f782f */ /* 0x000fda00038c0000 */
.L_x_191:
[----:B------:R-:W-:Y:S04]  /*79a0*/  BSSY B0, `(.L_x_179) ;  /* 0x0000022000007945 */ /* 0x000fe80003800000 */
[----:B------:R-:W-:Y:S05]  /*79b0*/  @!P6 BRA `(.L_x_180) ;  /* 0x000000000080e947 */ /* 0x000fea0003800000 */
[----:B------:R-:W-:-:S04]  /*79c0*/  LOP3.LUT R18, R18, 0x2, RZ, 0xfc, !PT ;  /* 0x0000000212127812 */ /* 0x000fc800078efcff */
[----:B------:R-:W-:-:S13]  /*79d0*/  ISETP.NE.AND P0, PT, R18, 0x3, PT ;  /* 0x000000031200780c */ /* 0x000fda0003f05270 */
[----:B------:R-:W-:Y:S05]  /*79e0*/  @!P0 BRA `(.L_x_181) ;  /* 0x0000000000048947 */ /* 0x000fea0003800000 */
[----:B------:R-:W-:Y:S01]  /*79f0*/  BPT.TRAP 0x1 ;  /* 0x000000040000795c */ /* 0x000fe20000300000 */
.L_x_181:
[----:B------:R-:W0:Y:S01]  /*7a00*/  S2R R5, SR_CgaCtaId ;  /* 0x0000000000057919 */ /* 0x000e220000008800 */
[----:B------:R-:W-:Y:S02]  /*7a10*/  MOV R0, 0x400 ;  /* 0x0000040000007802 */ /* 0x000fe40000000f00 */
[----:B------:R-:W-:Y:S02]  /*7a20*/  SHF.L.U32 R2, R3, 0x1f, RZ ;  /* 0x0000001f03027819 */ /* 0x000fe400000006ff */
[----:B0-----:R-:W-:-:S05]  /*7a30*/  LEA R5, R5, R0, 0x18 ;  /* 0x0000000005057211 */ /* 0x001fca00078ec0ff */
[----:B------:R-:W-:-:S04]  /*7a40*/  VIADD R5, R5, 0x18 ;  /* 0x0000001805057836 */ /* 0x000fc80000000000 */
[C---:B------:R-:W-:Y:S02]  /*7a50*/  IMAD R7, R8.reuse, 0x8, R5 ;  /* 0x0000000808077824 */ /* 0x040fe400078e0205 */
[----:B------:R-:W-:Y:S02]  /*7a60*/  VIADD R8, R8, 0x1 ;  /* 0x0000000108087836 */ /* 0x000fe40000000000 */
[----:B------:R-:W0:Y:S03]  /*7a70*/  SYNCS.PHASECHK.TRANS64.TRYWAIT P0, [R7+URZ], R2 ;  /* 0x00000002070075a7 */ /* 0x000e26000800017f */
[----:B------:R-:W-:-:S04]  /*7a80*/  ISETP.NE.AND P1, PT, R8, 0x3, PT ;  /* 0x000000030800780c */ /* 0x000fc80003f25270 */
[----:B------:R-:W-:Y:S02]  /*7a90*/  SEL R0, RZ, 0x1, P1 ;  /* 0x00000001ff007807 */ /* 0x000fe40000800000 */
[----:B------:R-:W-:Y:S02]  /*7aa0*/  SEL R8, R8, RZ, P1 ;  /* 0x000000ff08087207 */ /* 0x000fe40000800000 */
[----:B------:R-:W-:-:S03]  /*7ab0*/  LOP3.LUT R9, R3, R0, RZ, 0x3c, !PT ;  /* 0x0000000003097212 */ /* 0x000fc600078e3cff */
[----:B------:R-:W-:Y:S01]  /*7ac0*/  IMAD R4, R8, 0x8, R5 ;  /* 0x0000000808047824 */ /* 0x000fe200078e0205 */
[----:B------:R-:W-:Y:S01]  /*7ad0*/  SHF.L.U32 R3, R9, 0x1f, RZ ;  /* 0x0000001f09037819 */ /* 0x000fe200000006ff */
[----:B0-----:R-:W-:Y:S06]  /*7ae0*/  @!P0 BRA `(.L_x_182) ;  /* 0x0000000000b88947 */ /* 0x001fec0003800000 */
.L_x_192:
[----:B------:R-:W1:Y:S01]  /*7af0*/  SYNCS.PHASECHK.TRANS64.TRYWAIT P0, [R4+URZ], R3 ;  /* 0x00000003040075a7 */ /* 0x000e62000800017f */
[----:B------:R-:W-:-:S05]  /*7b00*/  VIADD R0, R8, 0x1 ;  /* 0x0000000108007836 */ /* 0x000fca0000000000 */
[----:B------:R-:W-:-:S04]  /*7b10*/  ISETP.NE.AND P1, PT, R0, 0x3, PT ;  /* 0x000000030000780c */ /* 0x000fc80003f25270 */
[----:B0-----:R-:W-:Y:S02]  /*7b20*/  SEL R2, RZ, 0x1, P1 ;  /* 0x00000001ff027807 */ /* 0x001fe40000800000 */
[----:B------:R-:W-:Y:S02]  /*7b30*/  SEL R0, R0, RZ, P1 ;  /* 0x000000ff00007207 */ /* 0x000fe40000800000 */
[----:B------:R-:W-:Y:S01]  /*7b40*/  LOP3.LUT R2, R9, R2, RZ, 0x3c, !PT ;  /* 0x0000000209027212 */ /* 0x000fe200078e3cff */
[----:B-1----:R-:W-:Y:S06]  /*7b50*/  @!P0 BRA `(.L_x_183) ;  /* 0x0000000000b08947 */ /* 0x002fec0003800000 */
.L_x_193:
[----:B------:R-:W-:Y:S01]  /*7b60*/  IMAD R5, R0, 0x8, R5 ;  /* 0x0000000800057824 */ /* 0x000fe200078e0205 */
[----:B------:R-:W-:-:S07]  /*7b70*/  SHF.L.U32 R0, R2, 0x1f, RZ ;  /* 0x0000001f02007819 */ /* 0x000fce00000006ff */
.L_x_184:
[----:B-1----:R1:W2:Y:S02]  /*7b80*/  SYNCS.PHASECHK.TRANS64.TRYWAIT P0, [R5+URZ], R0 ;  /* 0x00000000050075a7 */ /* 0x0022a4000800017f */
[----:B--2---:R-:W-:Y:S05]  /*7b90*/  @!P0 NANOSLEEP.SYNCS 0x989680 ;  /* 0x009896800000895d */ /* 0x004fea0003900000 */
[----:B------:R-:W2:Y:S02]  /*7ba0*/  @!P0 SYNCS.PHASECHK.TRANS64 P0, [R5+URZ], R0 ;  /* 0x00000000050085a7 */ /* 0x000ea4000800007f */
[----:B--2---:R-:W-:Y:S05]  /*7bb0*/  @!P0 BRA `(.L_x_184) ;  /* 0xfffffffc00f08947 */ /* 0x004fea000383ffff */
.L_x_180:
[----:B------:R-:W-:Y:S05]  /*7bc0*/  BSYNC B0 ;  /* 0x0000000000007941 */ /* 0x000fea0003800000 */
.L_x_179:
[----:B------:R-:W-:Y:S05]  /*7bd0*/  EXIT ;  /* 0x000000000000794d */ /* 0x000fea0003800000 */
.L_x_21:
[----:B-1----:R1:W2:Y:S02]  /*7be0*/  SYNCS.PHASECHK.TRANS64.TRYWAIT P1, [R3+URZ], R0 ;  /* 0x00000000030075a7 */ /* 0x0022a4000802017f */
[----:B--2---:R-:W-:Y:S05]  /*7bf0*/  @!P1 NANOSLEEP.SYNCS 0x989680 ;  /* 0x009896800000995d */ /* 0x004fea0003900000 */
[----:B------:R-:W2:Y:S02]  /*7c00*/  @!P1 SYNCS.PHASECHK.TRANS64 P1, [R3+URZ], R0 ;  /* 0x00000000030095a7 */ /* 0x000ea4000802007f */
[----:B--2---:R-:W-:Y:S05]  /*7c10*/  @!P1 BRA `(.L_x_21) ;  /* 0xfffffffc00f09947 */ /* 0x004fea000383ffff */
[----:B------:R-:W-:Y:S05]  /*7c20*/  BRA `(.L_x_20) ;  /* 0xffffff9800bc7947 */ /* 0x000fea000383ffff */
.L_x_26:
[----:B-1----:R1:W2:Y:S02]  /*7c30*/  SYNCS.PHASECHK.TRANS64.TRYWAIT P1, [R5+URZ], R4 ;  /* 0x00000004050075a7 */ /* 0x0022a4000802017f */
[----:B--2---:R-:W-:Y:S05]  /*7c40*/  @!P1 NANOSLEEP.SYNCS 0x989680 ;  /* 0x009896800000995d */ /* 0x004fea0003900000 */
[----:B------:R-:W2:Y:S02]  /*7c50*/  @!P1 SYNCS.PHASECHK.TRANS64 P1, [R5+URZ], R4 ;  /* 0x00000004050095a7 */ /* 0x000ea4000802007f */
[----:B--2---:R-:W-:Y:S05]  /*7c60*/  @!P1 BRA `(.L_x_26) ;  /* 0xfffffffc00f09947 */ /* 0x004fea000383ffff */
[----:B------:R-:W-:Y:S05]  /*7c70*/  BRA `(.L_x_25) ;  /* 0xffffff9c00987947 */ /* 0x000fea000383ffff */
.L_x_167:
[----:B------:R-:W-:Y:S01]  /*7c80*/  BSSY B1, `(.L_x_185) ;  /* 0x0000006000017945 */ /* 0x000fe20003800000 */
[----:B------:R-:W-:-:S07]  /*7c90*/  IMAD.MOV.U32 R15, RZ, RZ, -0x1 ;  /* 0xffffffffff0f7424 */ /* 0x000fce00078e00ff */
[----:B------:R-:W-:Y:S05]  /*7ca0*/  WARPSYNC.COLLECTIVE R15, `(.L_x_186) ;  /* 0x000000000f0c7348 */ /* 0x000fea0003c00000 */
[----:B------:R-:W-:Y:S02]  /*7cb0*/  ELECT P6, UR62, PT ;  /* 0x00000000003e782f */ /* 0x000fe400038c0000 */
[----:B------:R-:W-:Y:S01]  /*7cc0*/  MOV R14, UR62 ;  /* 0x0000003e000e7c02 */ /* 0x000fe20008000f00 */
[----:B------:R-:W-:Y:S10]  /*7cd0*/  ENDCOLLECTIVE ;  /* 0x000000000000791b */ /* 0x000ff40003800000 */
.L_x_186:
[----:B------:R-:W-:Y:S05]  /*7ce0*/  BSYNC B1 ;  /* 0x0000000000017941 */ /* 0x000fea0003800000 */
.L_x_185:
[----:B------:R-:W-:Y:S05]  /*7cf0*/  BRA `(.L_x_187) ;  /* 0xfffffff0005c7947 */ /* 0x000fea000383ffff */
.L_x_170:
[----:B-1----:R1:W2:Y:S02]  /*7d00*/  SYNCS.PHASECHK.TRANS64.TRYWAIT P0, [R23+URZ+0x18], R14 ;  /* 0x0000180e170075a7 */ /* 0x0022a4000800017f */
[----:B--2---:R-:W-:Y:S05]  /*7d10*/  @!P0 NANOSLEEP.SYNCS 0x989680 ;  /* 0x009896800000895d */ /* 0x004fea0003900000 */
[----:B------:R-:W2:Y:S02]  /*7d20*/  @!P0 SYNCS.PHASECHK.TRANS64 P0, [R23+URZ+0x18], R14 ;  /* 0x0000180e170085a7 */ /* 0x000ea4000800007f */
[----:B--2---:R-:W-:Y:S05]  /*7d30*/  @!P0 BRA `(.L_x_170) ;  /* 0xfffffffc00f08947 */ /* 0x004fea000383ffff */
[----:B------:R-:W-:Y:S05]  /*7d40*/  BRA `(.L_x_188) ;  /* 0xfffffff0009c7947 */ /* 0x000fea000383ffff */
.L_x_178:
[----:B------:R-:W-:Y:S01]  /*7d50*/  BSSY B0, `(.L_x_189) ;  /* 0x0000006000007945 */ /* 0x000fe20003800000 */
[----:B------:R-:W-:-:S07]  /*7d60*/  IMAD.MOV.U32 R15, RZ, RZ, -0x1 ;  /* 0xffffffffff0f7424 */ /* 0x000fce00078e00ff */
[----:B------:R-:W-:Y:S05]  /*7d70*/  WARPSYNC.COLLECTIVE R15, `(.L_x_190) ;  /* 0x000000000f0c7348 */ /* 0x000fea0003c00000 */
[----:B------:R-:W-:Y:S02]  /*7d80*/  ELECT P6, UR62, PT ;  /* 0x00000000003e782f */ /* 0x000fe400038c0000 */
[----:B------:R-:W-:Y:S01]  /*7d90*/  MOV R14, UR62 ;  /* 0x0000003e000e7c02 */ /* 0x000fe20008000f00 */
[----:B------:R-:W-:Y:S10]  /*7da0*/  ENDCOLLECTIVE ;  /* 0x000000000000791b */ /* 0x000ff40003800000 */
.L_x_190:
[----:B------:R-:W-:Y:S05]  /*7db0*/  BSYNC B0 ;  /* 0x0000000000007941 */ /* 0x000fea0003800000 */
.L_x_189:
[----:B------:R-:W-:Y:S05]  /*7dc0*/  BRA `(.L_x_191) ;  /* 0xfffffff800f47947 */ /* 0x000fea000383ffff */
.L_x_182:
[----:B0-----:R0:W1:Y:S02]  /*7dd0*/  SYNCS.PHASECHK.TRANS64.TRYWAIT P0, [R7+URZ], R2 ;  /* 0x00000002070075a7 */ /* 0x001064000800017f */
[----:B-1----:R-:W-:Y:S05]  /*7de0*/  @!P0 NANOSLEEP.SYNCS 0x989680 ;  /* 0x009896800000895d */ /* 0x002fea0003900000 */
[----:B------:R-:W1:Y:S02]  /*7df0*/  @!P0 SYNCS.PHASECHK.TRANS64 P0, [R7+URZ], R2 ;  /* 0x00000002070085a7 */ /* 0x000e64000800007f */
[----:B-1----:R-:W-:Y:S05]  /*7e00*/  @!P0 BRA `(.L_x_182) ;  /* 0xfffffffc00f08947 */ /* 0x002fea000383ffff */
[----:B------:R-:W-:Y:S05]  /*7e10*/  BRA `(.L_x_192) ;  /* 0xfffffffc00347947 */ /* 0x000fea000383ffff */
.L_x_183:
[----:B0-----:R0:W1:Y:S02]  /*7e20*/  SYNCS.PHASECHK.TRANS64.TRYWAIT P0, [R4+URZ], R3 ;  /* 0x00000003040075a7 */ /* 0x001064000800017f */
[----:B-1----:R-:W-:Y:S05]  /*7e30*/  @!P0 NANOSLEEP.SYNCS 0x989680 ;  /* 0x009896800000895d */ /* 0x002fea0003900000 */
[----:B------:R-:W1:Y:S02]  /*7e40*/  @!P0 SYNCS.PHASECHK.TRANS64 P0, [R4+URZ], R3 ;  /* 0x00000003040085a7 */ /* 0x000e64000800007f */
[----:B-1----:R-:W-:Y:S05]  /*7e50*/  @!P0 BRA `(.L_x_183) ;  /* 0xfffffffc00f08947 */ /* 0x002fea000383ffff */
[----:B------:R-:W-:Y:S05]  /*7e60*/  BRA `(.L_x_193) ;  /* 0xfffffffc003c7947 */ /* 0x000fea000383ffff */
.L_x_194:
[----:B------:R-:W-:-:S00]  /*7e70*/  BRA `(.L_x_194) ;  /* 0xfffffffc00fc7947 */ /* 0x000fc0000383ffff */
[----:B------:R-:W-:-:S00]  /*7e80*/  NOP ;  /* 0x0000000000007918 */ /* 0x000fc00000000000 */
[----:B------:R-:W-:-:S00]  /*7e90*/  NOP ;  /* 0x0000000000007918 */ /* 0x000fc00000000000 */
[----:B------:R-:W-:-:S00]  /*7ea0*/  NOP ;  /* 0x0000000000007918 */ /* 0x000fc00000000000 */
[----:B------:R-:W-:-:S00]  /*7eb0*/  NOP ;  /* 0x0000000000007918 */ /* 0x000fc00000000000 */
[----:B------:R-:W-:-:S00]  /*7ec0*/  NOP ;  /* 0x0000000000007918 */ /* 0x000fc00000000000 */
[----:B------:R-:W-:-:S00]  /*7ed0*/  NOP ;  /* 0x0000000000007918 */ /* 0x000fc00000000000 */
[----:B------:R-:W-:-:S00]  /*7ee0*/  NOP ;  /* 0x0000000000007918 */ /* 0x000fc00000000000 */
[----:B------:R-:W-:-:S00]  /*7ef0*/  NOP ;  /* 0x0000000000007918 */ /* 0x000fc00000000000 */
.L_x_195:


//--------------------- .nv.global.init           --------------------------
	.section	.nv.global.init,"aw",@progbits
.nv.global.init:
	.type		$str$22,@object
	.size		$str$22,($str$23 - $str$22)
$str$22:
        /*0000*/ 	.byte	0x6b, 0x5f, 0x74, 0x69, 0x6c, 0x65, 0x5f, 0x63, 0x6f, 0x75, 0x6e, 0x74, 0x20, 0x3e, 0x3d, 0x20
        /*0010*/ 	.byte	0x31, 0x00
	.type		$str$23,@object
	.size		$str$23,(__unnamed_1 - $str$23)
$str$23:
        /*0012*/ 	.byte	0x2f, 0x74, 0x6d, 0x70, 0x2f, 0x63, 0x75, 0x74, 0x6c, 0x61, 0x73, 0x73, 0x5f, 0x73, 0x77, 0x65
        /*0022*/ 	.byte	0x65, 0x70, 0x5f, 0x73, 0x72, 0x63, 0x2f, 0x69, 0x6e, 0x63, 0x6c, 0x75, 0x64, 0x65, 0x2f, 0x63
        /*0032*/ 	.byte	0x75, 0x74, 0x6c, 0x61, 0x73, 0x73, 0x2f, 0x67, 0x65, 0x6d, 0x6d, 0x2f, 0x63, 0x6f, 0x6c, 0x6c
        /*0042*/ 	.byte	0x65, 0x63, 0x74, 0x69, 0x76, 0x65, 0x2f, 0x73, 0x6d, 0x39, 0x30, 0x5f, 0x6d, 0x6d, 0x61, 0x5f
        /*0052*/ 	.byte	0x74, 0x6d, 0x61, 0x5f, 0x67, 0x6d, 0x6d, 0x61, 0x5f, 0x73, 0x73, 0x5f, 0x77, 0x61, 0x72, 0x70
        /*0062*/ 	.byte	0x73, 0x70, 0x65, 0x63, 0x69, 0x61, 0x6c, 0x69, 0x7a, 0x65, 0x64, 0x2e, 0x68, 0x70, 0x70, 0x00
	.type		__unnamed_1,@object
	.size		__unnamed_1,(.L_0 - __unnamed_1)
__unnamed_1:
        /*0072*/ 	.byte	0x76, 0x6f, 0x69, 0x64, 0x20, 0x63, 0x75, 0x74, 0x6c, 0x61, 0x73, 0x73, 0x3a, 0x3a, 0x67, 0x65
        /* <DEDUP_REMOVED lines=177> */
        /*0b92*/ 	.byte	0x64, 0x65, 0x6e, 0x74, 0x69, 0x74, 0x79, 0x5d, 0x00
.L_0:


//--------------------- .nv.shared._ZN7cutlass13device_kernelINS_4gemm6kernel13GemmUniversalIN4cute5tupleIJiiiiEEENS1_10collective13CollectiveMmaINS1_34MainloopSm90TmaGmmaWarpSpecializedILi3ENS5_IJNS4_1CILi1EEENSA_ILi2EEESB_EEENS1_35KernelTmaWarpSpecializedCooperativeEEENS5_IJNSA_ILi128EEESG_NSA_ILi32EEEEEENS_10tfloat32_tENS5_IJlSB_lEEESJ_SK_NS4_8TiledMMAINS4_8MMA_AtomIJNS4_4SM904GMMA30MMA_64x128x8_F32TF32TF32_SS_TNILNSO_7ScaleInE1ELSQ_1EEEEEENS4_6LayoutINS5_IJSC_SB_SB_EEENS5_IJSB_NSA_ILi0EEESV_EEEEENS5_IJNS4_10UnderscoreESY_SY_EEEEENS4_23SM90_TMA_LOAD_MULTICASTENS4_14ComposedLayoutINS4_7SwizzleILi3ELi4ELi3EEENS4_18smem_ptr_flag_bitsILi32EEENST_INS5_IJNSA_ILi8EEESH_EEENS5_IJSH_SB_EEEEEEEvNS4_8identityENS4_13SM90_TMA_LOADES1B_vS1C_EENS_8epilogue10collective6detail29Sm90TmaWarpSpecializedAdapterINS1G_15DefaultEpilogueISJ_SK_SK_NS1F_6thread17LinearCombinationISJ_Li1EffLNS1K_9ScaleType4KindE0ELNS_15FloatRoundStyleE2ESJ_EENS1_15EpilogueDefaultEEEEEvvEEEEvNT_6ParamsE --------------------------
	.section	.nv.shared._ZN7cutlass13device_kernelINS_4gemm6kernel13GemmUniversalIN4cute5tupleIJiiiiEEENS1_10collective13CollectiveMmaINS1_34MainloopSm90TmaGmmaWarpSpecializedILi3ENS5_IJNS4_1CILi1EEENSA_ILi2EEESB_EEENS1_35KernelTmaWarpSpecializedCooperativeEEENS5_IJNSA_ILi128EEESG_NSA_ILi32EEEEEENS_10tfloat32_tENS5_IJlSB_lEEESJ_SK_NS4_8TiledMMAINS4_8MMA_AtomIJNS4_4SM904GMMA30MMA_64x128x8_F32TF32TF32_SS_TNILNSO_7ScaleInE1ELSQ_1EEEEEENS4_6LayoutINS5_IJSC_SB_SB_EEENS5_IJSB_NSA_ILi0EEESV_EEEEENS5_IJNS4_10UnderscoreESY_SY_EEEEENS4_23SM90_TMA_LOAD_MULTICASTENS4_14ComposedLayoutINS4_7SwizzleILi3ELi4ELi3EEENS4_18smem_ptr_flag_bitsILi32EEENST_INS5_IJNSA_ILi8EEESH_EEENS5_IJSH_SB_EEEEEEEvNS4_8identityENS4_13SM90_TMA_LOADES1B_vS1C_EENS_8epilogue10collective6detail29Sm90TmaWarpSpecializedAdapterINS1G_15DefaultEpilogueISJ_SK_SK_NS1F_6thread17LinearCombinationISJ_Li1EffLNS1K_9ScaleType4KindE0ELNS_15FloatRoundStyleE2ESJ_EENS1_15EpilogueDefaultEEEEEvvEEEEvNT_6ParamsE,"aw",@nobits
	.sectionflags	@""
	.align	16
	.zero		1024


//--------------------- .nv.shared.reserved.0     --------------------------
	.section	.nv.shared.reserved.0,"aw",@nobits
	.weak		__nv_reservedSMEM_offset_0_alias
	.size		__nv_reservedSMEM_offset_0_alias, 0, 0
	.other		__nv_reservedSMEM_offset_0_alias,@"STO_CUDA_RESERVED_SHARED STV_DEFAULT"
__nv_reservedSMEM_offset_0_alias:
	.zero		0


//--------------------- .nv.global                --------------------------
	.section	.nv.global,"aw",@nobits
.nv.global:
	.type		_ZN39_INTERNAL_d0230387_4_k_cu_beb6b58b_59634cute1_E,@object
	.size		_ZN39_INTERNAL_d0230387_4_k_cu_beb6b58b_59634cute1_E,(_ZN39_INTERNAL_d0230387_4_k_cu_beb6b58b_59634cuda3std3__45__cpo6cbeginE - _ZN39_INTERNAL_d0230387_4_k_cu_beb6b58b_59634cute1_E)
_ZN39_INTERNAL_d0230387_4_k_cu_beb6b58b_59634cute1_E:
	.zero		1
	.type		_ZN39_INTERNAL_d0230387_4_k_cu_beb6b58b_59634cuda3std3__45__cpo6cbeginE,@object
	.size		_ZN39_INTERNAL_d0230387_4_k_cu_beb6b58b_59634cuda3std3__45__cpo6cbeginE,(_ZN39_INTERNAL_d0230387_4_k_cu_beb6b58b_59634cuda3std3__48in_placeE - _ZN39_INTERNAL_d0230387_4_k_cu_beb6b58b_59634cuda3std3__45__cpo6cbeginE)
_ZN39_INTERNAL_d0230387_4_k_cu_beb6b58b_59634cuda3std3__45__cpo6cbeginE:
	.zero		1
	.type		_ZN39_INTERNAL_d0230387_4_k_cu_beb6b58b_59634cuda3std3__48in_placeE,@object
	.size		_ZN39_INTERNAL_d0230387_4_k_cu_beb6b58b_59634cuda3std3__48in_placeE,(_ZN39_INTERNAL_d0230387_4_k_cu_beb6b58b_59634cuda3std6ranges3__45__cpo9iter_moveE - _ZN39_INTERNAL_d0230387_4_k_cu_beb6b58b_59634cuda3std3__48in_placeE)
_ZN39_INTERNAL_d0230387_4_k_cu_beb6b58b_59634cuda3std3__48in_placeE:
	.zero		1
	.type		_ZN39_INTERNAL_d0230387_4_k_cu_beb6b58b_59634cuda3std6ranges3__45__cpo9iter_moveE,@object
	.size		_ZN39_INTERNAL_d0230387_4_k_cu_beb6b58b_59634cuda3std6ranges3__45__cpo9iter_moveE,(_ZN39_INTERNAL_d0230387_4_k_cu_beb6b58b_59634cuda3std3__45__cpo5beginE - _ZN39_INTERNAL_d0230387_4_k_cu_beb6b58b_59634cuda3std6ranges3__45__cpo9iter_moveE)
_ZN39_INTERNAL_d0230387_4_k_cu_beb6b58b_59634cuda3std6ranges3__45__cpo9iter_moveE:
	.zero		1
	.type		_ZN39_INTERNAL_d0230387_4_k_cu_beb6b58b_59634cuda3std3__45__cpo5beginE,@object
	.size		_ZN39_INTERNAL_d0230387_4_k_cu_beb6b58b_59634cuda3std3__45__cpo5beginE,(_ZN39_INTERNAL_d0230387_4_k_cu_beb6b58b_59634cuda3std3__441_GLOBAL__N__d0230387_4_k_cu_beb6b58b_59636ignoreE - _ZN39_INTERNAL_d0230387_4_k_cu_beb6b58b_59634cuda3std3__45__cpo5beginE)
_ZN39_INTERNAL_d0230387_4_k_cu_beb6b58b_59634cuda3std3__45__cpo5beginE:
	.zero		1
	.type		_ZN39_INTERNAL_d0230387_4_k_cu_beb6b58b_59634cuda3std3__441_GLOBAL__N__d0230387_4_k_cu_beb6b58b_59636ignoreE,@object
	.size		_ZN39_INTERNAL_d0230387_4_k_cu_beb6b58b_59634cuda3std3__441_GLOBAL__N__d0230387_4_k_cu_beb6b58b_59636ignoreE,(_ZN39_INTERNAL_d0230387_4_k_cu_beb6b58b_59634cute7productE - _ZN39_INTERNAL_d0230387_4_k_cu_beb6b58b_59634cuda3std3__441_GLOBAL__N__d0230387_4_k_cu_beb6b58b_59636ignoreE)
_ZN39_INTERNAL_d0230387_4_k_cu_beb6b58b_59634cuda3std3__441_GLOBAL__N__d0230387_4_k_cu_beb6b58b_59636ignoreE:
	.zero		1
	.type		_ZN39_INTERNAL_d0230387_4_k_cu_beb6b58b_59634cute7productE,@object
	.size		_ZN39_INTERNAL_d0230387_4_k_cu_beb6b58b_59634cute7productE,(_ZN39_INTERNAL_d0230387_4_k_cu_beb6b58b_59634cuda3std3__45__cpo3endE - _ZN39_INTERNAL_d0230387_4_k_cu_beb6b58b_59634cute7productE)
_ZN39_INTERNAL_d0230387_4_k_cu_beb6b58b_59634cute7productE:
	.zero		1
	.type		_ZN39_INTERNAL_d0230387_4_k_cu_beb6b58b_59634cuda3std3__45__cpo3endE,@object
	.size		_ZN39_INTERNAL_d0230387_4_k_cu_beb6b58b_59634cuda3std3__45__cpo3endE,(_ZN39_INTERNAL_d0230387_4_k_cu_beb6b58b_59634cuda3std3__419piecewise_constructE - _ZN39_INTERNAL_d0230387_4_k_cu_beb6b58b_59634cuda3std3__45__cpo3endE)
_ZN39_INTERNAL_d0230387_4_k_cu_beb6b58b_59634cuda3std3__45__cpo3endE:
	.zero		1
	.type		_ZN39_INTERNAL_d0230387_4_k_cu_beb6b58b_59634cuda3std3__419piecewise_constructE,@object
	.size		_ZN39_INTERNAL_d0230387_4_k_cu_beb6b58b_59634cuda3std3__419piecewise_constructE,(_ZN39_INTERNAL_d0230387_4_k_cu_beb6b58b_59634cuda3std3__45__cpo4cendE - _ZN39_INTERNAL_d0230387_4_k_cu_beb6b58b_59634cuda3std3__419piecewise_constructE)
_ZN39_INTERNAL_d0230387_4_k_cu_beb6b58b_59634cuda3std3__419piecewise_constructE:
	.zero		1
	.type		_ZN39_INTERNAL_d0230387_4_k_cu_beb6b58b_59634cuda3std3__45__cpo4cendE,@object
	.size		_ZN39_INTERNAL_d0230387_4_k_cu_beb6b58b_59634cuda3std3__45__cpo4cendE,(_ZN39_INTERNAL_d0230387_4_k_cu_beb6b58b_59634cuda3std6ranges3__45__cpo4swapE - _ZN39_INTERNAL_d0230387_4_k_cu_beb6b58b_59634cuda3std3__45__cpo4cendE)
_ZN39_INTERNAL_d0230387_4_k_cu_beb6b58b_59634cuda3std3__45__cpo4cendE:
	.zero		1
	.type		_ZN39_INTERNAL_d0230387_4_k_cu_beb6b58b_59634cuda3std6ranges3__45__cpo4swapE,@object
	.size		_ZN39_INTERNAL_d0230387_4_k_cu_beb6b58b_59634cuda3std6ranges3__45__cpo4swapE,(.L_8 - _ZN39_INTERNAL_d0230387_4_k_cu_beb6b58b_59634cuda3std6ranges3__45__cpo4swapE)
_ZN39_INTERNAL_d0230387_4_k_cu_beb6b58b_59634cuda3std6ranges3__45__cpo4swapE:
	.zero		1
.L_8:


//--------------------- .nv.constant0._ZN7cutlass13device_kernelINS_4gemm6kernel13GemmUniversalIN4cute5tupleIJiiiiEEENS1_10collective13CollectiveMmaINS1_34MainloopSm90TmaGmmaWarpSpecializedILi3ENS5_IJNS4_1CILi1EEENSA_ILi2EEESB_EEENS1_35KernelTmaWarpSpecializedCooperativeEEENS5_IJNSA_ILi128EEESG_NSA_ILi32EEEEEENS_10tfloat32_tENS5_IJlSB_lEEESJ_SK_NS4_8TiledMMAINS4_8MMA_AtomIJNS4_4SM904GMMA30MMA_64x128x8_F32TF32TF32_SS_TNILNSO_7ScaleInE1ELSQ_1EEEEEENS4_6LayoutINS5_IJSC_SB_SB_EEENS5_IJSB_NSA_ILi0EEESV_EEEEENS5_IJNS4_10UnderscoreESY_SY_EEEEENS4_23SM90_TMA_LOAD_MULTICASTENS4_14ComposedLayoutINS4_7SwizzleILi3ELi4ELi3EEENS4_18smem_ptr_flag_bitsILi32EEENST_INS5_IJNSA_ILi8EEESH_EEENS5_IJSH_SB_EEEEEEEvNS4_8identityENS4_13SM90_TMA_LOADES1B_vS1C_EENS_8epilogue10collective6detail29Sm90TmaWarpSpecializedAdapterINS1G_15DefaultEpilogueISJ_SK_SK_NS1F_6thread17LinearCombinationISJ_Li1EffLNS1K_9ScaleType4KindE0ELNS_15FloatRoundStyleE2ESJ_EENS1_15EpilogueDefaultEEEEEvvEEEEvNT_6ParamsE --------------------------
	.section	.nv.constant0._ZN7cutlass13device_kernelINS_4gemm6kernel13GemmUniversalIN4cute5tupleIJiiiiEEENS1_10collective13CollectiveMmaINS1_34MainloopSm90TmaGmmaWarpSpecializedILi3ENS5_IJNS4_1CILi1EEENSA_ILi2EEESB_EEENS1_35KernelTmaWarpSpecializedCooperativeEEENS5_IJNSA_ILi128EEESG_NSA_ILi32EEEEEENS_10tfloat32_tENS5_IJlSB_lEEESJ_SK_NS4_8TiledMMAINS4_8MMA_AtomIJNS4_4SM904GMMA30MMA_64x128x8_F32TF32TF32_SS_TNILNSO_7ScaleInE1ELSQ_1EEEEEENS4_6LayoutINS5_IJSC_SB_SB_EEENS5_IJSB_NSA_ILi0EEESV_EEEEENS5_IJNS4_10UnderscoreESY_SY_EEEEENS4_23SM90_TMA_LOAD_MULTICASTENS4_14ComposedLayoutINS4_7SwizzleILi3ELi4ELi3EEENS4_18smem_ptr_flag_bitsILi32EEENST_INS5_IJNSA_ILi8EEESH_EEENS5_IJSH_SB_EEEEEEEvNS4_8identityENS4_13SM90_TMA_LOADES1B_vS1C_EENS_8epilogue10collective6detail29Sm90TmaWarpSpecializedAdapterINS1G_15DefaultEpilogueISJ_SK_SK_NS1F_6thread17LinearCombinationISJ_Li1EffLNS1K_9ScaleType4KindE0ELNS_15FloatRoundStyleE2ESJ_EENS1_15EpilogueDefaultEEEEEvvEEEEvNT_6ParamsE,"a",@progbits
	.sectionflags	@""
	.align	4
.nv.constant0._ZN7cutlass13device_kernelINS_4gemm6kernel13GemmUniversalIN4cute5tupleIJiiiiEEENS1_10collective13CollectiveMmaINS1_34MainloopSm90TmaGmmaWarpSpecializedILi3ENS5_IJNS4_1CILi1EEENSA_ILi2EEESB_EEENS1_35KernelTmaWarpSpecializedCooperativeEEENS5_IJNSA_ILi128EEESG_NSA_ILi32EEEEEENS_10tfloat32_tENS5_IJlSB_lEEESJ_SK_NS4_8TiledMMAINS4_8MMA_AtomIJNS4_4SM904GMMA30MMA_64x128x8_F32TF32TF32_SS_TNILNSO_7ScaleInE1ELSQ_1EEEEEENS4_6LayoutINS5_IJSC_SB_SB_EEENS5_IJSB_NSA_ILi0EEESV_EEEEENS5_IJNS4_10UnderscoreESY_SY_EEEEENS4_23SM90_TMA_LOAD_MULTICASTENS4_14ComposedLayoutINS4_7SwizzleILi3ELi4ELi3EEENS4_18smem_ptr_flag_bitsILi32EEENST_INS5_IJNSA_ILi8EEESH_EEENS5_IJSH_SB_EEEEEEEvNS4_8identityENS4_13SM90_TMA_LOADES1B_vS1C_EENS_8epilogue10collective6detail29Sm90TmaWarpSpecializedAdapterINS1G_15DefaultEpilogueISJ_SK_SK_NS1F_6thread17LinearCombinationISJ_Li1EffLNS1K_9ScaleType4KindE0ELNS_15FloatRoundStyleE2ESJ_EENS1_15EpilogueDefaultEEEEEvvEEEEvNT_6ParamsE:
	.zero		1664


//--------------------- SYMBOLS --------------------------

	.type		.nv.reservedSmem.offset0,@object
	.size		.nv.reservedSmem.offset0,0x4
	.type		__assertfail,@function
